//
// Generated by NVIDIA NVVM Compiler
//
// Compiler Build ID: CL-36424714
// Cuda compilation tools, release 13.0, V13.0.88
// Based on NVVM 20.0.0
//

.version 9.0
.target sm_100
.address_size 64

	// .globl	_Z11softmax_gpuIfEvPvS0_ii
.extern .func  (.param .b32 func_retval0) vprintf
(
	.param .b64 vprintf_param_0,
	.param .b64 vprintf_param_1
)
;
.global .align 1 .b8 $str[4] = {37, 102, 10};
.global .align 1 .b8 $str$1[9] = {10, 106, 32, 61, 32, 37, 100, 10};
.global .align 1 .b8 $str$2[5] = {10, 37, 102, 10};

.visible .entry _Z11softmax_gpuIfEvPvS0_ii(
	.param .u64 .ptr .align 1 _Z11softmax_gpuIfEvPvS0_ii_param_0,
	.param .u64 .ptr .align 1 _Z11softmax_gpuIfEvPvS0_ii_param_1,
	.param .u32 _Z11softmax_gpuIfEvPvS0_ii_param_2,
	.param .u32 _Z11softmax_gpuIfEvPvS0_ii_param_3
)
{
	.local .align 8 .b8 	__local_depot0[8];
	.reg .b64 	%SP;
	.reg .b64 	%SPL;
	.reg .pred 	%p<30>;
	.reg .b32 	%r<129>;
	.reg .b32 	%f<301>;
	.reg .b64 	%rd<48>;
	.reg .b64 	%fd<4>;

	mov.u64 	%SPL, __local_depot0;
	cvta.local.u64 	%SP, %SPL;
	ld.param.u64 	%rd8, [_Z11softmax_gpuIfEvPvS0_ii_param_0];
	ld.param.u64 	%rd9, [_Z11softmax_gpuIfEvPvS0_ii_param_1];
	ld.param.u32 	%r43, [_Z11softmax_gpuIfEvPvS0_ii_param_2];
	ld.param.u32 	%r44, [_Z11softmax_gpuIfEvPvS0_ii_param_3];
	add.u64 	%rd1, %SPL, 0;
	mov.u32 	%r45, %tid.y;
	mov.u32 	%r46, %ntid.x;
	mov.u32 	%r47, %tid.x;
	mad.lo.s32 	%r1, %r45, %r46, %r47;
	mov.u32 	%r48, %ctaid.y;
	mov.u32 	%r49, %nctaid.x;
	mov.u32 	%r50, %ctaid.x;
	mad.lo.s32 	%r120, %r48, %r49, %r50;
	mov.u32 	%r51, %ntid.y;
	mul.lo.s32 	%r3, %r46, %r51;
	mul.lo.s32 	%r4, %r120, %r3;
	mul.lo.s32 	%r5, %r49, %r46;
	shl.b32 	%r6, %r3, 2;
	setp.ge.s32 	%p1, %r120, %r43;
	@%p1 bra 	$L__BB0_33;
	div.s32 	%r52, %r6, %r44;
	max.s32 	%r7, %r52, 1;
	div.u32 	%r8, %r1, %r7;
	shl.b32 	%r9, %r8, 2;
	shr.u32 	%r10, %r3, 1;
	div.u32 	%r11, %r10, %r7;
	neg.s32 	%r12, %r1;
	shr.s32 	%r53, %r44, 31;
	shr.u32 	%r54, %r53, 30;
	add.s32 	%r55, %r44, %r54;
	shr.s32 	%r13, %r55, 2;
	add.s32 	%r14, %r8, %r3;
	shl.b32 	%r56, %r14, 2;
	add.s32 	%r15, %r1, %r3;
	max.s32 	%r57, %r13, %r15;
	setp.lt.s32 	%p2, %r15, %r13;
	selp.u32 	%r58, 1, 0, %p2;
	add.s32 	%r59, %r15, %r58;
	sub.s32 	%r60, %r57, %r59;
	div.u32 	%r16, %r60, %r3;
	add.s32 	%r61, %r16, %r58;
	max.s32 	%r62, %r44, %r56;
	setp.lt.s32 	%p3, %r56, %r44;
	selp.u32 	%r17, 1, 0, %p3;
	or.b32  	%r63, %r56, %r17;
	sub.s32 	%r18, %r62, %r63;
	add.s32 	%r19, %r14, %r3;
	and.b32  	%r20, %r61, 1;
	shl.b32 	%r21, %r3, 1;
	cvta.to.global.u64 	%rd2, %rd8;
	cvta.to.global.u64 	%rd3, %rd9;
	mov.f32 	%f294, 0fFCF0BDC2;
	mov.f32 	%f298, 0f00000000;
	div.u32 	%r64, %r18, %r6;
	add.s32 	%r24, %r64, %r17;
	mul.wide.u32 	%rd12, %r8, 16;
	mul.wide.s32 	%rd13, %r3, 16;
	mov.u64 	%rd24, $str;
$L__BB0_2:
	setp.ge.s32 	%p4, %r9, %r44;
	mul.lo.s32 	%r23, %r120, %r44;
	mul.wide.s32 	%rd11, %r23, 4;
	add.s64 	%rd4, %rd2, %rd11;
	@%p4 bra 	$L__BB0_9;
	and.b32  	%r25, %r24, 3;
	setp.eq.s32 	%p5, %r25, 3;
	mov.u32 	%r121, %r8;
	@%p5 bra 	$L__BB0_7;
	add.s64 	%rd5, %rd4, %rd12;
	ld.global.v4.f32 	{%f25, %f26, %f27, %f28}, [%rd5];
	max.f32 	%f29, %f25, %f26;
	max.f32 	%f30, %f27, %f28;
	max.f32 	%f31, %f29, %f30;
	max.f32 	%f294, %f294, %f31;
	setp.eq.s32 	%p6, %r25, 0;
	mov.u32 	%r121, %r14;
	@%p6 bra 	$L__BB0_7;
	add.s64 	%rd6, %rd5, %rd13;
	ld.global.v4.f32 	{%f32, %f33, %f34, %f35}, [%rd6];
	max.f32 	%f36, %f32, %f33;
	max.f32 	%f37, %f34, %f35;
	max.f32 	%f38, %f36, %f37;
	max.f32 	%f294, %f294, %f38;
	setp.eq.s32 	%p7, %r25, 1;
	mov.u32 	%r121, %r19;
	@%p7 bra 	$L__BB0_7;
	add.s32 	%r121, %r19, %r3;
	add.s64 	%rd15, %rd6, %rd13;
	ld.global.v4.f32 	{%f39, %f40, %f41, %f42}, [%rd15];
	max.f32 	%f43, %f39, %f40;
	max.f32 	%f44, %f41, %f42;
	max.f32 	%f45, %f43, %f44;
	max.f32 	%f294, %f294, %f45;
$L__BB0_7:
	setp.lt.u32 	%p8, %r24, 3;
	@%p8 bra 	$L__BB0_9;
$L__BB0_8:
	mul.wide.u32 	%rd16, %r121, 16;
	add.s64 	%rd17, %rd4, %rd16;
	ld.global.v4.f32 	{%f46, %f47, %f48, %f49}, [%rd17];
	max.f32 	%f50, %f46, %f47;
	max.f32 	%f51, %f48, %f49;
	max.f32 	%f52, %f50, %f51;
	max.f32 	%f53, %f294, %f52;
	add.s32 	%r65, %r121, %r3;
	mul.wide.u32 	%rd18, %r65, 16;
	add.s64 	%rd19, %rd4, %rd18;
	ld.global.v4.f32 	{%f54, %f55, %f56, %f57}, [%rd19];
	max.f32 	%f58, %f54, %f55;
	max.f32 	%f59, %f56, %f57;
	max.f32 	%f60, %f58, %f59;
	max.f32 	%f61, %f53, %f60;
	add.s32 	%r66, %r65, %r3;
	mul.wide.u32 	%rd20, %r66, 16;
	add.s64 	%rd21, %rd4, %rd20;
	ld.global.v4.f32 	{%f62, %f63, %f64, %f65}, [%rd21];
	max.f32 	%f66, %f62, %f63;
	max.f32 	%f67, %f64, %f65;
	max.f32 	%f68, %f66, %f67;
	max.f32 	%f69, %f61, %f68;
	add.s32 	%r67, %r66, %r3;
	mul.wide.u32 	%rd22, %r67, 16;
	add.s64 	%rd23, %rd4, %rd22;
	ld.global.v4.f32 	{%f70, %f71, %f72, %f73}, [%rd23];
	max.f32 	%f74, %f70, %f71;
	max.f32 	%f75, %f72, %f73;
	max.f32 	%f76, %f74, %f75;
	max.f32 	%f294, %f69, %f76;
	add.s32 	%r121, %r67, %r3;
	shl.b32 	%r68, %r121, 2;
	setp.lt.s32 	%p9, %r68, %r44;
	@%p9 bra 	$L__BB0_8;
$L__BB0_9:
	setp.gt.u32 	%p10, %r7, %r10;
	@%p10 bra 	$L__BB0_12;
	mov.u32 	%r123, %r11;
$L__BB0_11:
	mov.b32 	%r69, %f294;
	shfl.sync.bfly.b32	%r70|%p11, %r69, %r123, 31, -1;
	mov.b32 	%f77, %r70;
	max.f32 	%f294, %f294, %f77;
	shr.u32 	%r31, %r123, 1;
	setp.gt.u32 	%p12, %r123, 1;
	mov.u32 	%r123, %r31;
	@%p12 bra 	$L__BB0_11;
$L__BB0_12:
	setp.ne.s32 	%p13, %r4, %r12;
	mov.b32 	%r71, %f294;
	shfl.sync.idx.b32	%r72|%p14, %r71, 0, 31, -1;
	mov.b32 	%f294, %r72;
	@%p13 bra 	$L__BB0_14;
	cvt.f64.f32 	%fd1, %f294;
	st.local.f64 	[%rd1], %fd1;
	cvta.global.u64 	%rd25, %rd24;
	add.u64 	%rd26, %SP, 0;
	{ // callseq 0, 0
	.param .b64 param0;
	st.param.b64 	[param0], %rd25;
	.param .b64 param1;
	st.param.b64 	[param1], %rd26;
	.param .b32 retval0;
	call.uni (retval0), 
	vprintf, 
	(
	param0, 
	param1
	);
	ld.param.b32 	%r73, [retval0];
	} // callseq 0
$L__BB0_14:
	setp.ge.s32 	%p15, %r9, %r44;
	@%p15 bra 	$L__BB0_19;
	mov.u32 	%r124, %r8;
$L__BB0_16:
	setp.ne.s32 	%p16, %r4, %r12;
	@%p16 bra 	$L__BB0_18;
	st.local.u32 	[%rd1], %r124;
	mov.u64 	%rd27, $str$1;
	cvta.global.u64 	%rd28, %rd27;
	add.u64 	%rd29, %SP, 0;
	{ // callseq 1, 0
	.param .b64 param0;
	st.param.b64 	[param0], %rd28;
	.param .b64 param1;
	st.param.b64 	[param1], %rd29;
	.param .b32 retval0;
	call.uni (retval0), 
	vprintf, 
	(
	param0, 
	param1
	);
	ld.param.b32 	%r75, [retval0];
	} // callseq 1
$L__BB0_18:
	mul.wide.u32 	%rd30, %r124, 16;
	add.s64 	%rd31, %rd4, %rd30;
	ld.global.v4.f32 	{%f78, %f79, %f80, %f81}, [%rd31];
	sub.f32 	%f82, %f78, %f294;
	fma.rn.f32 	%f83, %f82, 0f3BBB989D, 0f3F000000;
	cvt.sat.f32.f32 	%f84, %f83;
	mov.f32 	%f85, 0f4B400001;
	mov.f32 	%f86, 0f437C0000;
	fma.rm.f32 	%f87, %f84, %f86, %f85;
	add.f32 	%f88, %f87, 0fCB40007F;
	neg.f32 	%f89, %f88;
	fma.rn.f32 	%f90, %f82, 0f3FB8AA3B, %f89;
	fma.rn.f32 	%f91, %f82, 0f32A57060, %f90;
	mov.b32 	%r77, %f87;
	shl.b32 	%r78, %r77, 23;
	mov.b32 	%f92, %r78;
	ex2.approx.ftz.f32 	%f93, %f91;
	sub.f32 	%f94, %f79, %f294;
	fma.rn.f32 	%f95, %f94, 0f3BBB989D, 0f3F000000;
	cvt.sat.f32.f32 	%f96, %f95;
	fma.rm.f32 	%f97, %f96, %f86, %f85;
	add.f32 	%f98, %f97, 0fCB40007F;
	neg.f32 	%f99, %f98;
	fma.rn.f32 	%f100, %f94, 0f3FB8AA3B, %f99;
	fma.rn.f32 	%f101, %f94, 0f32A57060, %f100;
	mov.b32 	%r79, %f97;
	shl.b32 	%r80, %r79, 23;
	mov.b32 	%f102, %r80;
	ex2.approx.ftz.f32 	%f103, %f101;
	mul.f32 	%f104, %f103, %f102;
	fma.rn.f32 	%f105, %f93, %f92, %f104;
	sub.f32 	%f106, %f80, %f294;
	fma.rn.f32 	%f107, %f106, 0f3BBB989D, 0f3F000000;
	cvt.sat.f32.f32 	%f108, %f107;
	fma.rm.f32 	%f109, %f108, %f86, %f85;
	add.f32 	%f110, %f109, 0fCB40007F;
	neg.f32 	%f111, %f110;
	fma.rn.f32 	%f112, %f106, 0f3FB8AA3B, %f111;
	fma.rn.f32 	%f113, %f106, 0f32A57060, %f112;
	mov.b32 	%r81, %f109;
	shl.b32 	%r82, %r81, 23;
	mov.b32 	%f114, %r82;
	ex2.approx.ftz.f32 	%f115, %f113;
	fma.rn.f32 	%f116, %f115, %f114, %f105;
	sub.f32 	%f117, %f81, %f294;
	fma.rn.f32 	%f118, %f117, 0f3BBB989D, 0f3F000000;
	cvt.sat.f32.f32 	%f119, %f118;
	fma.rm.f32 	%f120, %f119, %f86, %f85;
	add.f32 	%f121, %f120, 0fCB40007F;
	neg.f32 	%f122, %f121;
	fma.rn.f32 	%f123, %f117, 0f3FB8AA3B, %f122;
	fma.rn.f32 	%f124, %f117, 0f32A57060, %f123;
	mov.b32 	%r83, %f120;
	shl.b32 	%r84, %r83, 23;
	mov.b32 	%f125, %r84;
	ex2.approx.ftz.f32 	%f126, %f124;
	fma.rn.f32 	%f127, %f126, %f125, %f116;
	add.f32 	%f298, %f298, %f127;
	add.s32 	%r124, %r124, %r3;
	shl.b32 	%r85, %r124, 2;
	setp.lt.s32 	%p17, %r85, %r44;
	@%p17 bra 	$L__BB0_16;
$L__BB0_19:
	setp.ne.s32 	%p18, %r4, %r12;
	@%p18 bra 	$L__BB0_21;
	cvt.f64.f32 	%fd2, %f298;
	st.local.f64 	[%rd1], %fd2;
	mov.u64 	%rd32, $str$2;
	cvta.global.u64 	%rd33, %rd32;
	add.u64 	%rd34, %SP, 0;
	{ // callseq 2, 0
	.param .b64 param0;
	st.param.b64 	[param0], %rd33;
	.param .b64 param1;
	st.param.b64 	[param1], %rd34;
	.param .b32 retval0;
	call.uni (retval0), 
	vprintf, 
	(
	param0, 
	param1
	);
	ld.param.b32 	%r86, [retval0];
	} // callseq 2
$L__BB0_21:
	setp.gt.u32 	%p19, %r7, %r10;
	@%p19 bra 	$L__BB0_24;
	mov.u32 	%r125, %r11;
$L__BB0_23:
	mov.b32 	%r88, %f298;
	shfl.sync.down.b32	%r89|%p20, %r88, %r125, 31, -1;
	mov.b32 	%f128, %r89;
	add.f32 	%f298, %f298, %f128;
	shr.u32 	%r35, %r125, 1;
	setp.gt.u32 	%p21, %r125, 1;
	mov.u32 	%r125, %r35;
	@%p21 bra 	$L__BB0_23;
$L__BB0_24:
	setp.ne.s32 	%p22, %r4, %r12;
	mov.b32 	%r90, %f298;
	shfl.sync.idx.b32	%r91|%p23, %r90, 0, 31, -1;
	mov.b32 	%f298, %r91;
	@%p22 bra 	$L__BB0_26;
	cvt.f64.f32 	%fd3, %f298;
	st.local.f64 	[%rd1], %fd3;
	mov.u64 	%rd35, $str$2;
	cvta.global.u64 	%rd36, %rd35;
	add.u64 	%rd37, %SP, 0;
	{ // callseq 3, 0
	.param .b64 param0;
	st.param.b64 	[param0], %rd36;
	.param .b64 param1;
	st.param.b64 	[param1], %rd37;
	.param .b32 retval0;
	call.uni (retval0), 
	vprintf, 
	(
	param0, 
	param1
	);
	ld.param.b32 	%r92, [retval0];
	} // callseq 3
$L__BB0_26:
	setp.ge.s32 	%p24, %r1, %r13;
	@%p24 bra 	$L__BB0_32;
	setp.ne.s32 	%p25, %r20, 0;
	mul.wide.s32 	%rd38, %r23, 4;
	add.s64 	%rd7, %rd3, %rd38;
	mov.u32 	%r128, %r1;
	@%p25 bra 	$L__BB0_29;
	mul.wide.u32 	%rd39, %r1, 16;
	add.s64 	%rd40, %rd4, %rd39;
	ld.global.v4.f32 	{%f129, %f130, %f131, %f132}, [%rd40];
	sub.f32 	%f133, %f129, %f294;
	fma.rn.f32 	%f134, %f133, 0f3BBB989D, 0f3F000000;
	cvt.sat.f32.f32 	%f135, %f134;
	mov.f32 	%f136, 0f4B400001;
	mov.f32 	%f137, 0f437C0000;
	fma.rm.f32 	%f138, %f135, %f137, %f136;
	add.f32 	%f139, %f138, 0fCB40007F;
	neg.f32 	%f140, %f139;
	fma.rn.f32 	%f141, %f133, 0f3FB8AA3B, %f140;
	fma.rn.f32 	%f142, %f133, 0f32A57060, %f141;
	mov.b32 	%r94, %f138;
	shl.b32 	%r95, %r94, 23;
	mov.b32 	%f143, %r95;
	ex2.approx.ftz.f32 	%f144, %f142;
	mul.f32 	%f145, %f144, %f143;
	div.rn.f32 	%f146, %f145, %f298;
	sub.f32 	%f147, %f130, %f294;
	fma.rn.f32 	%f148, %f147, 0f3BBB989D, 0f3F000000;
	cvt.sat.f32.f32 	%f149, %f148;
	fma.rm.f32 	%f150, %f149, %f137, %f136;
	add.f32 	%f151, %f150, 0fCB40007F;
	neg.f32 	%f152, %f151;
	fma.rn.f32 	%f153, %f147, 0f3FB8AA3B, %f152;
	fma.rn.f32 	%f154, %f147, 0f32A57060, %f153;
	mov.b32 	%r96, %f150;
	shl.b32 	%r97, %r96, 23;
	mov.b32 	%f155, %r97;
	ex2.approx.ftz.f32 	%f156, %f154;
	mul.f32 	%f157, %f156, %f155;
	div.rn.f32 	%f158, %f157, %f298;
	sub.f32 	%f159, %f131, %f294;
	fma.rn.f32 	%f160, %f159, 0f3BBB989D, 0f3F000000;
	cvt.sat.f32.f32 	%f161, %f160;
	fma.rm.f32 	%f162, %f161, %f137, %f136;
	add.f32 	%f163, %f162, 0fCB40007F;
	neg.f32 	%f164, %f163;
	fma.rn.f32 	%f165, %f159, 0f3FB8AA3B, %f164;
	fma.rn.f32 	%f166, %f159, 0f32A57060, %f165;
	mov.b32 	%r98, %f162;
	shl.b32 	%r99, %r98, 23;
	mov.b32 	%f167, %r99;
	ex2.approx.ftz.f32 	%f168, %f166;
	mul.f32 	%f169, %f168, %f167;
	div.rn.f32 	%f170, %f169, %f298;
	sub.f32 	%f171, %f132, %f294;
	fma.rn.f32 	%f172, %f171, 0f3BBB989D, 0f3F000000;
	cvt.sat.f32.f32 	%f173, %f172;
	fma.rm.f32 	%f174, %f173, %f137, %f136;
	add.f32 	%f175, %f174, 0fCB40007F;
	neg.f32 	%f176, %f175;
	fma.rn.f32 	%f177, %f171, 0f3FB8AA3B, %f176;
	fma.rn.f32 	%f178, %f171, 0f32A57060, %f177;
	mov.b32 	%r100, %f174;
	shl.b32 	%r101, %r100, 23;
	mov.b32 	%f179, %r101;
	ex2.approx.ftz.f32 	%f180, %f178;
	mul.f32 	%f181, %f180, %f179;
	div.rn.f32 	%f182, %f181, %f298;
	add.s64 	%rd41, %rd7, %rd39;
	st.global.v4.f32 	[%rd41], {%f146, %f158, %f170, %f182};
	mov.u32 	%r128, %r15;
$L__BB0_29:
	setp.lt.s32 	%p26, %r15, %r13;
	selp.s32 	%r102, -1, 0, %p26;
	setp.eq.s32 	%p27, %r16, %r102;
	@%p27 bra 	$L__BB0_32;
	add.s32 	%r127, %r3, %r128;
$L__BB0_31:
	mul.wide.u32 	%rd42, %r128, 16;
	add.s64 	%rd43, %rd4, %rd42;
	ld.global.v4.f32 	{%f183, %f184, %f185, %f186}, [%rd43];
	sub.f32 	%f187, %f183, %f294;
	fma.rn.f32 	%f188, %f187, 0f3BBB989D, 0f3F000000;
	cvt.sat.f32.f32 	%f189, %f188;
	mov.f32 	%f190, 0f4B400001;
	mov.f32 	%f191, 0f437C0000;
	fma.rm.f32 	%f192, %f189, %f191, %f190;
	add.f32 	%f193, %f192, 0fCB40007F;
	neg.f32 	%f194, %f193;
	fma.rn.f32 	%f195, %f187, 0f3FB8AA3B, %f194;
	fma.rn.f32 	%f196, %f187, 0f32A57060, %f195;
	mov.b32 	%r103, %f192;
	shl.b32 	%r104, %r103, 23;
	mov.b32 	%f197, %r104;
	ex2.approx.ftz.f32 	%f198, %f196;
	mul.f32 	%f199, %f198, %f197;
	div.rn.f32 	%f200, %f199, %f298;
	sub.f32 	%f201, %f184, %f294;
	fma.rn.f32 	%f202, %f201, 0f3BBB989D, 0f3F000000;
	cvt.sat.f32.f32 	%f203, %f202;
	fma.rm.f32 	%f204, %f203, %f191, %f190;
	add.f32 	%f205, %f204, 0fCB40007F;
	neg.f32 	%f206, %f205;
	fma.rn.f32 	%f207, %f201, 0f3FB8AA3B, %f206;
	fma.rn.f32 	%f208, %f201, 0f32A57060, %f207;
	mov.b32 	%r105, %f204;
	shl.b32 	%r106, %r105, 23;
	mov.b32 	%f209, %r106;
	ex2.approx.ftz.f32 	%f210, %f208;
	mul.f32 	%f211, %f210, %f209;
	div.rn.f32 	%f212, %f211, %f298;
	sub.f32 	%f213, %f185, %f294;
	fma.rn.f32 	%f214, %f213, 0f3BBB989D, 0f3F000000;
	cvt.sat.f32.f32 	%f215, %f214;
	fma.rm.f32 	%f216, %f215, %f191, %f190;
	add.f32 	%f217, %f216, 0fCB40007F;
	neg.f32 	%f218, %f217;
	fma.rn.f32 	%f219, %f213, 0f3FB8AA3B, %f218;
	fma.rn.f32 	%f220, %f213, 0f32A57060, %f219;
	mov.b32 	%r107, %f216;
	shl.b32 	%r108, %r107, 23;
	mov.b32 	%f221, %r108;
	ex2.approx.ftz.f32 	%f222, %f220;
	mul.f32 	%f223, %f222, %f221;
	div.rn.f32 	%f224, %f223, %f298;
	sub.f32 	%f225, %f186, %f294;
	fma.rn.f32 	%f226, %f225, 0f3BBB989D, 0f3F000000;
	cvt.sat.f32.f32 	%f227, %f226;
	fma.rm.f32 	%f228, %f227, %f191, %f190;
	add.f32 	%f229, %f228, 0fCB40007F;
	neg.f32 	%f230, %f229;
	fma.rn.f32 	%f231, %f225, 0f3FB8AA3B, %f230;
	fma.rn.f32 	%f232, %f225, 0f32A57060, %f231;
	mov.b32 	%r109, %f228;
	shl.b32 	%r110, %r109, 23;
	mov.b32 	%f233, %r110;
	ex2.approx.ftz.f32 	%f234, %f232;
	mul.f32 	%f235, %f234, %f233;
	div.rn.f32 	%f236, %f235, %f298;
	add.s64 	%rd44, %rd7, %rd42;
	st.global.v4.f32 	[%rd44], {%f200, %f212, %f224, %f236};
	add.s32 	%r111, %r128, %r3;
	mul.wide.u32 	%rd45, %r127, 16;
	add.s64 	%rd46, %rd4, %rd45;
	ld.global.v4.f32 	{%f237, %f238, %f239, %f240}, [%rd46];
	sub.f32 	%f241, %f237, %f294;
	fma.rn.f32 	%f242, %f241, 0f3BBB989D, 0f3F000000;
	cvt.sat.f32.f32 	%f243, %f242;
	fma.rm.f32 	%f244, %f243, %f191, %f190;
	add.f32 	%f245, %f244, 0fCB40007F;
	neg.f32 	%f246, %f245;
	fma.rn.f32 	%f247, %f241, 0f3FB8AA3B, %f246;
	fma.rn.f32 	%f248, %f241, 0f32A57060, %f247;
	mov.b32 	%r112, %f244;
	shl.b32 	%r113, %r112, 23;
	mov.b32 	%f249, %r113;
	ex2.approx.ftz.f32 	%f250, %f248;
	mul.f32 	%f251, %f250, %f249;
	div.rn.f32 	%f252, %f251, %f298;
	sub.f32 	%f253, %f238, %f294;
	fma.rn.f32 	%f254, %f253, 0f3BBB989D, 0f3F000000;
	cvt.sat.f32.f32 	%f255, %f254;
	fma.rm.f32 	%f256, %f255, %f191, %f190;
	add.f32 	%f257, %f256, 0fCB40007F;
	neg.f32 	%f258, %f257;
	fma.rn.f32 	%f259, %f253, 0f3FB8AA3B, %f258;
	fma.rn.f32 	%f260, %f253, 0f32A57060, %f259;
	mov.b32 	%r114, %f256;
	shl.b32 	%r115, %r114, 23;
	mov.b32 	%f261, %r115;
	ex2.approx.ftz.f32 	%f262, %f260;
	mul.f32 	%f263, %f262, %f261;
	div.rn.f32 	%f264, %f263, %f298;
	sub.f32 	%f265, %f239, %f294;
	fma.rn.f32 	%f266, %f265, 0f3BBB989D, 0f3F000000;
	cvt.sat.f32.f32 	%f267, %f266;
	fma.rm.f32 	%f268, %f267, %f191, %f190;
	add.f32 	%f269, %f268, 0fCB40007F;
	neg.f32 	%f270, %f269;
	fma.rn.f32 	%f271, %f265, 0f3FB8AA3B, %f270;
	fma.rn.f32 	%f272, %f265, 0f32A57060, %f271;
	mov.b32 	%r116, %f268;
	shl.b32 	%r117, %r116, 23;
	mov.b32 	%f273, %r117;
	ex2.approx.ftz.f32 	%f274, %f272;
	mul.f32 	%f275, %f274, %f273;
	div.rn.f32 	%f276, %f275, %f298;
	sub.f32 	%f277, %f240, %f294;
	fma.rn.f32 	%f278, %f277, 0f3BBB989D, 0f3F000000;
	cvt.sat.f32.f32 	%f279, %f278;
	fma.rm.f32 	%f280, %f279, %f191, %f190;
	add.f32 	%f281, %f280, 0fCB40007F;
	neg.f32 	%f282, %f281;
	fma.rn.f32 	%f283, %f277, 0f3FB8AA3B, %f282;
	fma.rn.f32 	%f284, %f277, 0f32A57060, %f283;
	mov.b32 	%r118, %f280;
	shl.b32 	%r119, %r118, 23;
	mov.b32 	%f285, %r119;
	ex2.approx.ftz.f32 	%f286, %f284;
	mul.f32 	%f287, %f286, %f285;
	div.rn.f32 	%f288, %f287, %f298;
	add.s64 	%rd47, %rd7, %rd45;
	st.global.v4.f32 	[%rd47], {%f252, %f264, %f276, %f288};
	add.s32 	%r128, %r111, %r3;
	add.s32 	%r127, %r127, %r21;
	setp.lt.s32 	%p28, %r128, %r13;
	@%p28 bra 	$L__BB0_31;
$L__BB0_32:
	add.s32 	%r120, %r120, %r5;
	setp.lt.s32 	%p29, %r120, %r43;
	@%p29 bra 	$L__BB0_2;
$L__BB0_33:
	ret;

}


// ===== COMPILED SASS (sm_100) =====

	.target	sm_100

	.elftype	@"ET_EXEC"


//--------------------- .note.nv.tkinfo           --------------------------
	.section	.note.nv.tkinfo,"",@"SHT_NOTE"
	.sectionflags	@"SHF_NOTE_NV_TKINFO"
	.tkinfo
        /*0018*/ 	.word	0x00000002
        /*0030*/ 	.string	""
        /*0030*/ 	.string	"ptxas"
        /*0030*/ 	.string	"Cuda compilation tools, release 13.0, V13.0.88"
        /*0030*/ 	.string	"Build cuda_13.0.r13.0/compiler.36424714_0"
        /*0030*/ 	.string	"-arch sm_100 -m 64 "



//--------------------- .note.nv.cuinfo           --------------------------
	.section	.note.nv.cuinfo,"",@"SHT_NOTE"
	.sectionflags	@"SHF_NOTE_NV_CUINFO"
        /*0018*/ 	.short	0x0002
        /*001a*/ 	.short	0x0064
        /*001c*/ 	.short	0x0082
	.zero		2


//--------------------- .nv.info                  --------------------------
	.section	.nv.info,"",@"SHT_CUDA_INFO"
	.align	4


	//----- nvinfo : EIATTR_REGCOUNT
	.align		4
        /*0000*/ 	.byte	0x04, 0x2f
        /*0002*/ 	.short	(.L_4 - .L_3)
	.align		4
.L_3:
        /*0004*/ 	.word	index@(_Z11softmax_gpuIfEvPvS0_ii)
        /*0008*/ 	.word	0x00000026


	//----- nvinfo : EIATTR_FRAME_SIZE
	.align		4
.L_4:
        /*000c*/ 	.byte	0x04, 0x11
        /*000e*/ 	.short	(.L_6 - .L_5)
	.align		4
.L_5:
        /*0010*/ 	.word	index@($__internal_0_$__cuda_sm3x_div_rn_noftz_f32_slowpath)
        /*0014*/ 	.word	0x00000008


	//----- nvinfo : EIATTR_FRAME_SIZE
	.align		4
.L_6:
        /*0018*/ 	.byte	0x04, 0x11
        /*001a*/ 	.short	(.L_8 - .L_7)
	.align		4
.L_7:
        /*001c*/ 	.word	index@(_Z11softmax_gpuIfEvPvS0_ii)
        /*0020*/ 	.word	0x00000008


	//----- nvinfo : EIATTR_MIN_STACK_SIZE
	.align		4
.L_8:
        /*0024*/ 	.byte	0x04, 0x12
        /*0026*/ 	.short	(.L_10 - .L_9)
	.align		4
.L_9:
        /*0028*/ 	.word	index@(_Z11softmax_gpuIfEvPvS0_ii)
        /*002c*/ 	.word	0x00000008
.L_10:


//--------------------- .nv.compat                --------------------------
	.section	.nv.compat,"",@"SHT_CUDA_COMPAT_INFO"
	.align	4
        /*0000*/ 	.byte	0x02, 0x09, 0x00, 0x00, 0x02, 0x02, 0x01, 0x00, 0x02, 0x05, 0x05, 0x00, 0x03, 0x07, 0x01, 0x01
        /*0010*/ 	.byte	0x02, 0x03, 0x00, 0x00, 0x02, 0x06, 0x01, 0x00, 0x04, 0x0b, 0x08, 0x00, 0x01, 0x00, 0x00, 0x00
        /*0020*/ 	.byte	0x00, 0x00, 0x00, 0x00


//--------------------- .nv.info._Z11softmax_gpuIfEvPvS0_ii --------------------------
	.section	.nv.info._Z11softmax_gpuIfEvPvS0_ii,"",@"SHT_CUDA_INFO"
	.sectionflags	@""
	.align	4


	//----- nvinfo : EIATTR_CUDA_API_VERSION
	.align		4
        /*0000*/ 	.byte	0x04, 0x37
        /*0002*/ 	.short	(.L_12 - .L_11)
.L_11:
        /*0004*/ 	.word	0x00000082


	//----- nvinfo : EIATTR_KPARAM_INFO
	.align		4
.L_12:
        /*0008*/ 	.byte	0x04, 0x17
        /*000a*/ 	.short	(.L_14 - .L_13)
.L_13:
        /*000c*/ 	.word	0x00000000
        /*0010*/ 	.short	0x0003
        /*0012*/ 	.short	0x0014
        /*0014*/ 	.byte	0x00, 0xf0, 0x11, 0x00


	//----- nvinfo : EIATTR_KPARAM_INFO
	.align		4
.L_14:
        /*0018*/ 	.byte	0x04, 0x17
        /*001a*/ 	.short	(.L_16 - .L_15)
.L_15:
        /*001c*/ 	.word	0x00000000
        /*0020*/ 	.short	0x0002
        /*0022*/ 	.short	0x0010
        /*0024*/ 	.byte	0x00, 0xf0, 0x11, 0x00


	//----- nvinfo : EIATTR_KPARAM_INFO
	.align		4
.L_16:
        /*0028*/ 	.byte	0x04, 0x17
        /*002a*/ 	.short	(.L_18 - .L_17)
.L_17:
        /*002c*/ 	.word	0x00000000
        /*0030*/ 	.short	0x0001
        /*0032*/ 	.short	0x0008
        /*0034*/ 	.byte	0x00, 0xf5, 0x21, 0x00


	//----- nvinfo : EIATTR_KPARAM_INFO
	.align		4
.L_18:
        /*0038*/ 	.byte	0x04, 0x17
        /*003a*/ 	.short	(.L_20 - .L_19)
.L_19:
        /*003c*/ 	.word	0x00000000
        /*0040*/ 	.short	0x0000
        /*0042*/ 	.short	0x0000
        /*0044*/ 	.byte	0x00, 0xf5, 0x21, 0x00


	//----- nvinfo : EIATTR_SPARSE_MMA_MASK
	.align		4
.L_20:
        /*0048*/ 	.byte	0x03, 0x50
        /*004a*/ 	.short	0x0000


	//----- nvinfo : EIATTR_MAXREG_COUNT
	.align		4
        /*004c*/ 	.byte	0x03, 0x1b
        /*004e*/ 	.short	0x00ff


	//----- nvinfo : EIATTR_EXTERNS
	.align		4
        /*0050*/ 	.byte	0x04, 0x0f
        /*0052*/ 	.short	(.L_22 - .L_21)


	//   ....[0]....
	.align		4
.L_21:
        /*0054*/ 	.word	index@(vprintf)


	//----- nvinfo : EIATTR_MERCURY_ISA_VERSION
	.align		4
.L_22:
        /*0058*/ 	.byte	0x03, 0x5f
        /*005a*/ 	.short	0x0101


	//----- nvinfo : EIATTR_COOP_GROUP_MASK_REGIDS
	.align		4
        /*005c*/ 	.byte	0x04, 0x29
        /*005e*/ 	.short	(.L_24 - .L_23)


	//   ....[0]....
.L_23:
        /*0060*/ 	.word	0xffffffff


	//   ....[1]....
        /*0064*/ 	.word	0xffffffff


	//   ....[2]....
        /*0068*/ 	.word	0xffffffff


	//   ....[3]....
        /*006c*/ 	.word	0xffffffff


	//   ....[4]....
        /*0070*/ 	.word	0x0500000f


	//   ....[5]....
        /*0074*/ 	.word	0x0500000f


	//   ....[6]....
        /*0078*/ 	.word	0x0500000f


	//   ....[7]....
        /*007c*/ 	.word	0x0500000f


	//----- nvinfo : EIATTR_COOP_GROUP_INSTR_OFFSETS
	.align		4
.L_24:
        /*0080*/ 	.byte	0x04, 0x28
        /*0082*/ 	.short	(.L_26 - .L_25)


	//   ....[0]....
.L_25:
        /*0084*/ 	.word	0x00000d80


	//   ....[1]....
        /*0088*/ 	.word	0x00000e20


	//   ....[2]....
        /*008c*/ 	.word	0x000014a0


	//   ....[3]....
        /*0090*/ 	.word	0x00001540


	//   ....[4]....
        /*0094*/ 	.word	0x00002ae0


	//   ....[5]....
        /*0098*/ 	.word	0x00002b80


	//   ....[6]....
        /*009c*/ 	.word	0x00002c20


	//   ....[7]....
        /*00a0*/ 	.word	0x00002cc0


	//----- nvinfo : EIATTR_VRC_CTA_INIT_COUNT
	.align		4
.L_26:
        /*00a4*/ 	.byte	0x02, 0x4a
	.zero		1
	.zero		1


	//----- nvinfo : EIATTR_SYSCALL_OFFSETS
	.align		4
        /*00a8*/ 	.byte	0x04, 0x46
        /*00aa*/ 	.short	(.L_28 - .L_27)


	//   ....[0]....
.L_27:
        /*00ac*/ 	.word	0x00000ef0


	//   ....[1]....
        /*00b0*/ 	.word	0x00001030


	//   ....[2]....
        /*00b4*/ 	.word	0x00001420


	//   ....[3]....
        /*00b8*/ 	.word	0x00001610


	//----- nvinfo : EIATTR_EXIT_INSTR_OFFSETS
	.align		4
.L_28:
        /*00bc*/ 	.byte	0x04, 0x1c
        /*00be*/ 	.short	(.L_30 - .L_29)


	//   ....[0]....
.L_29:
        /*00c0*/ 	.word	0x000000b0


	//   ....[1]....
        /*00c4*/ 	.word	0x00002a80


	//----- nvinfo : EIATTR_CRS_STACK_SIZE
	.align		4
.L_30:
        /*00c8*/ 	.byte	0x04, 0x1e
        /*00ca*/ 	.short	(.L_32 - .L_31)
.L_31:
        /*00cc*/ 	.word	0x00000000


	//----- nvinfo : EIATTR_CBANK_PARAM_SIZE
	.align		4
.L_32:
        /*00d0*/ 	.byte	0x03, 0x19
        /*00d2*/ 	.short	0x0018


	//----- nvinfo : EIATTR_PARAM_CBANK
	.align		4
        /*00d4*/ 	.byte	0x04, 0x0a
        /*00d6*/ 	.short	(.L_34 - .L_33)
	.align		4
.L_33:
        /*00d8*/ 	.word	index@(.nv.constant0._Z11softmax_gpuIfEvPvS0_ii)
        /*00dc*/ 	.short	0x0380
        /*00de*/ 	.short	0x0018


	//----- nvinfo : EIATTR_SW_WAR
	.align		4
.L_34:
        /*00e0*/ 	.byte	0x04, 0x36
        /*00e2*/ 	.short	(.L_36 - .L_35)
.L_35:
        /*00e4*/ 	.word	0x00000008
.L_36:


//--------------------- .nv.callgraph             --------------------------
	.section	.nv.callgraph,"",@"SHT_CUDA_CALLGRAPH"
	.align	4
	.sectionentsize	8
	.align		4
        /*0000*/ 	.word	0x00000000
	.align		4
        /*0004*/ 	.word	0xffffffff
	.align		4
        /*0008*/ 	.word	index@(_Z11softmax_gpuIfEvPvS0_ii)
	.align		4
        /*000c*/ 	.word	index@(vprintf)
	.align		4
        /*0010*/ 	.word	0x00000000
	.align		4
        /*0014*/ 	.word	0xfffffffe
	.align		4
        /*0018*/ 	.word	0x00000000
	.align		4
        /*001c*/ 	.word	0xfffffffd
	.align		4
        /*0020*/ 	.word	0x00000000
	.align		4
        /*0024*/ 	.word	0xfffffffc


//--------------------- .nv.constant4             --------------------------
	.section	.nv.constant4,"a",@progbits
	.align	8
	.align		8
.nv.constant4:
        /*0000*/ 	.dword	vprintf
	.align		8
        /*0008*/ 	.dword	$str
	.align		8
        /*0010*/ 	.dword	$str$1
	.align		8
        /*0018*/ 	.dword	$str$2


//--------------------- .text._Z11softmax_gpuIfEvPvS0_ii --------------------------
	.section	.text._Z11softmax_gpuIfEvPvS0_ii,"ax",@progbits
	.align	128
        .global         _Z11softmax_gpuIfEvPvS0_ii
        .type           _Z11softmax_gpuIfEvPvS0_ii,@function
        .size           _Z11softmax_gpuIfEvPvS0_ii,(.L_x_78 - _Z11softmax_gpuIfEvPvS0_ii)
        .other          _Z11softmax_gpuIfEvPvS0_ii,@"STO_CUDA_ENTRY STV_DEFAULT"
_Z11softmax_gpuIfEvPvS0_ii:
.text._Z11softmax_gpuIfEvPvS0_ii:
[----:B------:R-:W0:Y:S08]  /*0000*/  LDC R1, c[0x0][0x37c] ;  /* 0x0000df00ff017b82 */ /* 0x000e300000000800 */
[----:B------:R-:W-:Y:S01]  /*0010*/  S2UR UR6, SR_CTAID.Y ;  /* 0x00000000000679c3 */ /* 0x000fe20000002600 */
[----:B------:R-:W1:Y:S01]  /*0020*/  LDCU UR42, c[0x0][0x2fc] ;  /* 0x00005f80ff2a77ac */ /* 0x000e620008000800 */
[----:B0-----:R-:W-:Y:S01]  /*0030*/  IADD3 R1, PT, PT, R1, -0x8, RZ ;  /* 0xfffffff801017810 */ /* 0x001fe20007ffe0ff */
[----:B------:R-:W0:Y:S03]  /*0040*/  LDCU UR43, c[0x0][0x360] ;  /* 0x00006c00ff2b77ac */ /* 0x000e260008000800 */
[----:B------:R-:W-:-:S02]  /*0050*/  R2UR UR9, R1 ;  /* 0x00000000010972ca */ /* 0x000fc400000e0000 */
[----:B------:R-:W2:Y:S01]  /*0060*/  S2UR UR4, SR_CTAID.X ;  /* 0x00000000000479c3 */ /* 0x000ea20000002500 */
[----:B------:R-:W2:Y:S07]  /*0070*/  LDCU UR8, c[0x0][0x370] ;  /* 0x00006e00ff0877ac */ /* 0x000eae0008000800 */
[----:B------:R-:W3:Y:S01]  /*0080*/  LDC R0, c[0x0][0x390] ;  /* 0x0000e400ff007b82 */ /* 0x000ee20000000800 */
[----:B--2---:R-:W-:-:S06]  /*0090*/  UIMAD UR6, UR6, UR8, UR4 ;  /* 0x00000008060672a4 */ /* 0x004fcc000f8e0204 */
[----:B---3--:R-:W-:-:S13]  /*00a0*/  ISETP.LE.AND P0, PT, R0, UR6, PT ;  /* 0x0000000600007c0c */ /* 0x008fda000bf03270 */
[----:B01----:R-:W-:Y:S05]  /*00b0*/  @P0 EXIT ;  /* 0x000000000000094d */ /* 0x003fea0003800000 */
[----:B------:R-:W0:Y:S01]  /*00c0*/  LDCU UR11, c[0x0][0x394] ;  /* 0x00007280ff0b77ac */ /* 0x000e220008000800 */
[----:B------:R-:W1:Y:S01]  /*00d0*/  S2R R32, SR_TID.Y ;  /* 0x0000000000207919 */ /* 0x000e620000002200 */
[----:B------:R-:W-:Y:S02]  /*00e0*/  HFMA2 R26, -RZ, RZ, 0, 0 ;  /* 0x00000000ff1a7431 */ /* 0x000fe400000001ff */
[----:B------:R-:W-:Y:S01]  /*00f0*/  IMAD.U32 R31, RZ, RZ, UR6 ;  /* 0x00000006ff1f7e24 */ /* 0x000fe2000f8e00ff */
[----:B------:R-:W2:Y:S01]  /*0100*/  LDCU UR38, c[0x0][0x364] ;  /* 0x00006c80ff2677ac */ /* 0x000ea20008000800 */
[----:B------:R-:W-:Y:S01]  /*0110*/  MOV R27, 0xfcf0bdc2 ;  /* 0xfcf0bdc2001b7802 */ /* 0x000fe20000000f00 */
[----:B------:R-:W3:Y:S01]  /*0120*/  LDCU UR41, c[0x0][0x2f8] ;  /* 0x00005f00ff2977ac */ /* 0x000ee20008000800 */
[----:B------:R-:W4:Y:S01]  /*0130*/  LDCU.64 UR36, c[0x0][0x358] ;  /* 0x00006b00ff2477ac */ /* 0x000f220008000a00 */
[----:B0-----:R-:W-:Y:S01]  /*0140*/  MOV R0, UR11 ;  /* 0x0000000b00007c02 */ /* 0x001fe20008000f00 */
[----:B------:R-:W-:-:S03]  /*0150*/  UISETP.NE.AND UP0, UPT, UR11, URZ, UPT ;  /* 0x000000ff0b00728c */ /* 0x000fc6000bf05270 */
[----:B------:R-:W-:Y:S01]  /*0160*/  IABS R5, R0 ;  /* 0x0000000000057213 */ /* 0x000fe20000000000 */
[----:B--2---:R-:W-:-:S03]  /*0170*/  UIMAD UR38, UR43, UR38, URZ ;  /* 0x000000262b2672a4 */ /* 0x004fc6000f8e02ff */
[----:B------:R-:W0:Y:S01]  /*0180*/  I2F.RP R0, R5 ;  /* 0x0000000500007306 */ /* 0x000e220000209400 */
[----:B------:R-:W-:Y:S02]  /*0190*/  USHF.L.U32 UR10, UR38, 0x2, URZ ;  /* 0x00000002260a7899 */ /* 0x000fe400080006ff */
[----:B------:R-:W-:Y:S02]  /*01a0*/  USHF.R.U32.HI UR45, URZ, 0x1, UR38 ;  /* 0x00000001ff2d7899 */ /* 0x000fe40008011626 */
[----:B------:R-:W-:Y:S02]  /*01b0*/  ULOP3.LUT UR4, UR10, UR11, URZ, 0x3c, !UPT ;  /* 0x0000000b0a047292 */ /* 0x000fe4000f8e3cff */
[----:B------:R-:W-:Y:S01]  /*01c0*/  MOV R4, UR10 ;  /* 0x0000000a00047c02 */ /* 0x000fe20008000f00 */
[----:B---3--:R-:W-:Y:S01]  /*01d0*/  UIADD3 UR41, UP3, UPT, UR9, UR41, URZ ;  /* 0x0000002909297290 */ /* 0x008fe2000ff7e0ff */
[----:B------:R-:W-:Y:S01]  /*01e0*/  IADD3 R9, PT, PT, RZ, -UR10, RZ ;  /* 0x8000000aff097c10 */ /* 0x000fe2000fffe0ff */
[----:B------:R-:W-:Y:S01]  /*01f0*/  UIMAD UR46, UR6, UR38, URZ ;  /* 0x00000026062e72a4 */ /* 0x000fe2000f8e02ff */
[----:B------:R-:W-:Y:S01]  /*0200*/  ISETP.NE.U32.AND P2, PT, RZ, UR10, PT ;  /* 0x0000000aff007c0c */ /* 0x000fe2000bf45070 */
[----:B------:R-:W-:Y:S01]  /*0210*/  UIADD3.X UR42, UPT, UPT, URZ, UR42, URZ, UP3, !UPT ;  /* 0x0000002aff2a7290 */ /* 0x000fe20009ffe4ff */
[----:B0-----:R-:W0:Y:S02]  /*0220*/  MUFU.RCP R0, R0 ;  /* 0x0000000000007308 */ /* 0x001e240000001000 */
[----:B0-----:R-:W-:Y:S01]  /*0230*/  VIADD R2, R0, 0xffffffe ;  /* 0x0ffffffe00027836 */ /* 0x001fe20000000000 */
[----:B------:R-:W-:-:S05]  /*0240*/  IABS R0, R4 ;  /* 0x0000000400007213 */ /* 0x000fca0000000000 */
[----:B------:R0:W2:Y:S02]  /*0250*/  F2I.FTZ.U32.TRUNC.NTZ R3, R2 ;  /* 0x0000000200037305 */ /* 0x0000a4000021f000 */
[----:B0-----:R-:W-:Y:S01]  /*0260*/  IMAD.MOV.U32 R2, RZ, RZ, RZ ;  /* 0x000000ffff027224 */ /* 0x001fe200078e00ff */
[----:B--2---:R-:W-:-:S05]  /*0270*/  IADD3 R6, PT, PT, RZ, -R3, RZ ;  /* 0x80000003ff067210 */ /* 0x004fca0007ffe0ff */
[----:B------:R-:W-:-:S04]  /*0280*/  IMAD R7, R6, R5, RZ ;  /* 0x0000000506077224 */ /* 0x000fc800078e02ff */
[----:B------:R-:W-:-:S06]  /*0290*/  IMAD.HI.U32 R3, R3, R7, R2 ;  /* 0x0000000703037227 */ /* 0x000fcc00078e0002 */
[----:B------:R-:W-:-:S05]  /*02a0*/  IMAD.HI.U32 R3, R3, R0, RZ ;  /* 0x0000000003037227 */ /* 0x000fca00078e00ff */
[----:B------:R-:W-:-:S05]  /*02b0*/  IADD3 R2, PT, PT, -R3, RZ, RZ ;  /* 0x000000ff03027210 */ /* 0x000fca0007ffe1ff */
[----:B------:R-:W-:-:S05]  /*02c0*/  IMAD R0, R5, R2, R0 ;  /* 0x0000000205007224 */ /* 0x000fca00078e0200 */
[----:B------:R-:W-:-:S13]  /*02d0*/  ISETP.GT.U32.AND P1, PT, R5, R0, PT ;  /* 0x000000000500720c */ /* 0x000fda0003f24070 */
[----:B------:R-:W-:Y:S01]  /*02e0*/  @!P1 IADD3 R0, PT, PT, R0, -R5, RZ ;  /* 0x8000000500009210 */ /* 0x000fe20007ffe0ff */
[----:B------:R-:W-:-:S03]  /*02f0*/  @!P1 VIADD R3, R3, 0x1 ;  /* 0x0000000103039836 */ /* 0x000fc60000000000 */
[----:B------:R-:W-:-:S13]  /*0300*/  ISETP.GE.U32.AND P0, PT, R0, R5, PT ;  /* 0x000000050000720c */ /* 0x000fda0003f06070 */
[----:B------:R-:W-:Y:S02]  /*0310*/  @P0 IADD3 R3, PT, PT, R3, 0x1, RZ ;  /* 0x0000000103030810 */ /* 0x000fe40007ffe0ff */
[----:B------:R-:W-:Y:S01]  /*0320*/  ISETP.LE.AND P0, PT, RZ, UR4, PT ;  /* 0x00000004ff007c0c */ /* 0x000fe2000bf03270 */
[----:B------:R-:W-:Y:S01]  /*0330*/  UMOV UR4, URZ ;  /* 0x000000ff00047c82 */ /* 0x000fe20008000000 */
[----:B------:R-:W-:Y:S02]  /*0340*/  R2UR UR39, R3 ;  /* 0x00000000032772ca */ /* 0x000fe400000e0000 */
[----:B------:R-:W1:Y:S11]  /*0350*/  S2R R3, SR_TID.X ;  /* 0x0000000000037919 */ /* 0x000e760000002100 */
[----:B------:R-:W-:-:S04]  /*0360*/  @!P0 IADD3 R0, PT, PT, RZ, -UR39, RZ ;  /* 0x80000027ff008c10 */ /* 0x000fc8000fffe0ff */
[----:B------:R-:W-:-:S09]  /*0370*/  @!P0 R2UR UR39, R0 ;  /* 0x00000000002782ca */ /* 0x000fd200000e0000 */
[----:B------:R-:W-:-:S04]  /*0380*/  @!UP0 ULOP3.LUT UR39, URZ, UR11, URZ, 0x33, !UPT ;  /* 0x0000000bff278292 */ /* 0x000fc8000f8e33ff */
[----:B------:R-:W-:-:S04]  /*0390*/  UISETP.LT.AND UP0, UPT, UR39, 0x1, UPT ;  /* 0x000000012700788c */ /* 0x000fc8000bf01270 */
[----:B------:R-:W-:Y:S01]  /*03a0*/  USEL UR39, UR39, 0x1, !UP0 ;  /* 0x0000000127277887 */ /* 0x000fe2000c000000 */
[----:B-1----:R-:W-:Y:S01]  /*03b0*/  IMAD R32, R32, UR43, R3 ;  /* 0x0000002b20207c24 */ /* 0x002fe2000f8e0203 */
[----:B------:R-:W-:Y:S02]  /*03c0*/  UIMAD UR43, UR43, UR8, URZ ;  /* 0x000000082b2b72a4 */ /* 0x000fe4000f8e02ff */
[----:B------:R-:W-:Y:S01]  /*03d0*/  UIADD3 UR7, UPT, UPT, URZ, -UR39, URZ ;  /* 0x80000027ff077290 */ /* 0x000fe2000fffe0ff */
[----:B------:R-:W-:Y:S01]  /*03e0*/  VIADD R30, R32, UR38 ;  /* 0x00000026201e7c36 */ /* 0x000fe20008000000 */
[----:B------:R-:W-:-:S03]  /*03f0*/  UISETP.NE.U32.AND UP0, UPT, UR39, URZ, UPT ;  /* 0x000000ff2700728c */ /* 0x000fc6000bf05070 */
[----:B------:R-:W0:Y:S08]  /*0400*/  I2F.U32.RP R0, UR39 ;  /* 0x0000002700007d06 */ /* 0x000e300008209000 */
[----:B0-----:R-:W0:Y:S02]  /*0410*/  MUFU.RCP R0, R0 ;  /* 0x0000000000007308 */ /* 0x001e240000001000 */
[----:B0-----:R-:W-:-:S06]  /*0420*/  VIADD R2, R0, 0xffffffe ;  /* 0x0ffffffe00027836 */ /* 0x001fcc0000000000 */
[----:B------:R-:W0:Y:S02]  /*0430*/  F2I.FTZ.U32.TRUNC.NTZ R2, R2 ;  /* 0x0000000200027305 */ /* 0x000e24000021f000 */
[----:B0-----:R-:W-:-:S06]  /*0440*/  R2UR UR5, R2 ;  /* 0x00000000020572ca */ /* 0x001fcc00000e0000 */
[----:B------:R-:W0:Y:S07]  /*0450*/  I2F.U32.RP R2, UR38 ;  /* 0x0000002600027d06 */ /* 0x000e2e0008209000 */
[----:B------:R-:W-:-:S04]  /*0460*/  UIMAD UR7, UR7, UR5, URZ ;  /* 0x00000005070772a4 */ /* 0x000fc8000f8e02ff */
[----:B------:R-:W-:Y:S01]  /*0470*/  UIMAD.WIDE.U32 UR4, UR5, UR7, UR4 ;  /* 0x00000007050472a5 */ /* 0x000fe2000f8e0004 */
[----:B0-----:R-:W0:Y:S01]  /*0480*/  MUFU.RCP R2, R2 ;  /* 0x0000000200027308 */ /* 0x001e220000001000 */
[----:B------:R-:W-:Y:S02]  /*0490*/  ULOP3.LUT UR7, URZ, UR39, URZ, 0x33, !UPT ;  /* 0x00000027ff077292 */ /* 0x000fe4000f8e33ff */
[----:B------:R-:W-:Y:S02]  /*04a0*/  USHF.R.S32.HI UR4, URZ, 0x1f, UR11 ;  /* 0x0000001fff047899 */ /* 0x000fe4000801140b */
[----:B------:R-:W-:Y:S02]  /*04b0*/  IMAD.HI.U32 R19, R32, UR5, RZ ;  /* 0x0000000520137c27 */ /* 0x000fe4000f8e00ff */
[----:B------:R-:W-:-:S03]  /*04c0*/  ULEA.HI UR4, UR4, UR11, URZ, 0x2 ;  /* 0x0000000b04047291 */ /* 0x000fc6000f8f10ff */
[----:B------:R-:W-:Y:S01]  /*04d0*/  IADD3 R3, PT, PT, -R19, RZ, RZ ;  /* 0x000000ff13037210 */ /* 0x000fe20007ffe1ff */
[----:B------:R-:W-:Y:S02]  /*04e0*/  USHF.R.S32.HI UR40, URZ, 0x2, UR4 ;  /* 0x00000002ff287899 */ /* 0x000fe40008011404 */
[----:B------:R-:W-:Y:S02]  /*04f0*/  UIMAD.WIDE.U32 UR4, UR5, UR45, URZ ;  /* 0x0000002d050472a5 */ /* 0x000fe4000f8e00ff */
[----:B------:R-:W-:Y:S02]  /*0500*/  IMAD R0, R3, UR39, R32 ;  /* 0x0000002703007c24 */ /* 0x000fe4000f8e0220 */
[----:B------:R-:W1:Y:S01]  /*0510*/  I2F.U32.RP R3, UR10 ;  /* 0x0000000a00037d06 */ /* 0x000e620008209000 */
[----:B0-----:R-:W-:Y:S01]  /*0520*/  VIADD R4, R2, 0xffffffe ;  /* 0x0ffffffe02047836 */ /* 0x001fe20000000000 */
[----:B------:R-:W-:Y:S01]  /*0530*/  UIADD3 UR4, UPT, UPT, -UR5, URZ, URZ ;  /* 0x000000ff05047290 */ /* 0x000fe2000fffe1ff */
[----:B------:R-:W-:-:S03]  /*0540*/  ISETP.GE.U32.AND P0, PT, R0, UR39, PT ;  /* 0x0000002700007c0c */ /* 0x000fc6000bf06070 */
[----:B------:R-:W-:Y:S02]  /*0550*/  UIMAD UR4, UR39, UR4, UR45 ;  /* 0x00000004270472a4 */ /* 0x000fe4000f8e022d */
[----:B------:R0:W-:Y:S02]  /*0560*/  F2I.FTZ.U32.TRUNC.NTZ R5, R4 ;  /* 0x0000000400057305 */ /* 0x0001e4000021f000 */
[----:B------:R-:W-:-:S06]  /*0570*/  UISETP.GE.U32.AND UP1, UPT, UR4, UR39, UPT ;  /* 0x000000270400728c */ /* 0x000fcc000bf26070 */
[----:B------:R-:W-:Y:S01]  /*0580*/  @P0 IADD3 R0, PT, PT, R0, -UR39, RZ ;  /* 0x8000002700000c10 */ /* 0x000fe2000fffe0ff */
[----:B-1----:R-:W1:Y:S01]  /*0590*/  MUFU.RCP R3, R3 ;  /* 0x0000000300037308 */ /* 0x002e620000001000 */
[----:B------:R-:W-:Y:S01]  /*05a0*/  @P0 IADD3 R19, PT, PT, R19, 0x1, RZ ;  /* 0x0000000113130810 */ /* 0x000fe20007ffe0ff */
[----:B0-----:R-:W-:Y:S01]  /*05b0*/  HFMA2 R4, -RZ, RZ, 0, 0 ;  /* 0x00000000ff047431 */ /* 0x001fe200000001ff */
[----:B------:R-:W-:Y:S01]  /*05c0*/  ISETP.GE.U32.AND P1, PT, R0, UR39, PT ;  /* 0x0000002700007c0c */ /* 0x000fe2000bf26070 */
[----:B------:R-:W-:Y:S01]  /*05d0*/  @UP1 UIADD3 UR4, UPT, UPT, -UR39, UR4, URZ ;  /* 0x0000000427041290 */ /* 0x000fe2000fffe1ff */
[----:B------:R-:W-:Y:S01]  /*05e0*/  PLOP3.LUT P0, PT, PT, PT, UP0, 0x80, 0x8 ;  /* 0x000000000008781c */ /* 0x000fe20003f0f008 */
[----:B------:R-:W-:Y:S01]  /*05f0*/  @UP1 UIADD3 UR5, UPT, UPT, UR5, 0x1, URZ ;  /* 0x0000000105051890 */ /* 0x000fe2000fffe0ff */
[----:B------:R-:W-:Y:S01]  /*0600*/  MOV R0, UR7 ;  /* 0x0000000700007c02 */ /* 0x000fe20008000f00 */
[----:B------:R-:W-:-:S08]  /*0610*/  UISETP.GE.U32.AND UP2, UPT, UR4, UR39, UPT ;  /* 0x000000270400728c */ /* 0x000fd0000bf46070 */
[----:B------:R-:W-:Y:S01]  /*0620*/  @P1 VIADD R19, R19, 0x1 ;  /* 0x0000000113131836 */ /* 0x000fe20000000000 */
[----:B-1----:R-:W-:Y:S02]  /*0630*/  IADD3 R6, PT, PT, R3, 0xffffffe, RZ ;  /* 0x0ffffffe03067810 */ /* 0x002fe40007ffe0ff */
[----:B------:R-:W-:Y:S01]  /*0640*/  IADD3 R3, PT, PT, RZ, -UR38, RZ ;  /* 0x80000026ff037c10 */ /* 0x000fe2000fffe0ff */
[----:B------:R-:W-:Y:S01]  /*0650*/  @UP2 UIADD3 UR5, UPT, UPT, UR5, 0x1, URZ ;  /* 0x0000000105052890 */ /* 0x000fe2000fffe0ff */
[----:B------:R-:W-:Y:S01]  /*0660*/  SEL R19, R0, R19, !P0 ;  /* 0x0000001300137207 */ /* 0x000fe20004000000 */
[----:B------:R0:W1:Y:S01]  /*0670*/  F2I.FTZ.U32.TRUNC.NTZ R7, R6 ;  /* 0x0000000600077305 */ /* 0x000062000021f000 */
[C---:B------:R-:W-:Y:S01]  /*0680*/  ISETP.GE.AND P0, PT, R30.reuse, UR40, PT ;  /* 0x000000281e007c0c */ /* 0x040fe2000bf06270 */
[----:B------:R-:W-:Y:S01]  /*0690*/  IMAD R3, R3, R5, RZ ;  /* 0x0000000503037224 */ /* 0x000fe200078e02ff */
[----:B------:R-:W-:Y:S01]  /*06a0*/  IADD3 R2, PT, PT, R19, UR38, RZ ;  /* 0x0000002613027c10 */ /* 0x000fe2000fffe0ff */
[----:B------:R-:W-:Y:S01]  /*06b0*/  USEL UR44, UR7, UR5, !UP0 ;  /* 0x00000005072c7287 */ /* 0x000fe2000c000000 */
[----:B------:R-:W-:Y:S01]  /*06c0*/  SEL R28, RZ, 0x1, P0 ;  /* 0x00000001ff1c7807 */ /* 0x000fe20000000000 */
[----:B------:R-:W-:Y:S01]  /*06d0*/  IMAD.HI.U32 R4, R5, R3, R4 ;  /* 0x0000000305047227 */ /* 0x000fe200078e0004 */
[----:B------:R-:W-:-:S02]  /*06e0*/  VIMNMX R3, PT, PT, R30, UR40, !PT ;  /* 0x000000281e037c48 */ /* 0x000fc4000ffe0100 */
[----:B0-----:R-:W-:Y:S01]  /*06f0*/  MOV R6, RZ ;  /* 0x000000ff00067202 */ /* 0x001fe20000000f00 */
[----:B------:R-:W-:Y:S01]  /*0700*/  IMAD.SHL.U32 R0, R2, 0x4, RZ ;  /* 0x0000000402007824 */ /* 0x000fe200078e00ff */
[----:B------:R-:W-:Y:S02]  /*0710*/  IADD3 R3, PT, PT, R3, -R30, -R28 ;  /* 0x8000001e03037210 */ /* 0x000fe40007ffe81c */
[----:B------:R-:W-:Y:S02]  /*0720*/  SHF.L.U32 R17, R19, 0x2, RZ ;  /* 0x0000000213117819 */ /* 0x000fe400000006ff */
[C---:B------:R-:W-:Y:S01]  /*0730*/  ISETP.GE.AND P1, PT, R0.reuse, UR11, PT ;  /* 0x0000000b00007c0c */ /* 0x040fe2000bf26270 */
[----:B-1----:R-:W-:Y:S01]  /*0740*/  IMAD R9, R9, R7, RZ ;  /* 0x0000000709097224 */ /* 0x002fe200078e02ff */
[----:B------:R-:W-:Y:S01]  /*0750*/  VIMNMX R5, PT, PT, R0, UR11, !PT ;  /* 0x0000000b00057c48 */ /* 0x000fe2000ffe0100 */
[----:B------:R-:W-:Y:S01]  /*0760*/  IMAD.HI.U32 R29, R4, R3, RZ ;  /* 0x00000003041d7227 */ /* 0x000fe200078e00ff */
[----:B------:R-:W-:-:S02]  /*0770*/  SEL R16, RZ, 0x1, P1 ;  /* 0x00000001ff107807 */ /* 0x000fc40000800000 */
[----:B------:R-:W-:Y:S01]  /*0780*/  IADD3 R18, PT, PT, R2, UR38, RZ ;  /* 0x0000002602127c10 */ /* 0x000fe2000fffe0ff */
[----:B------:R-:W-:Y:S01]  /*0790*/  IMAD.HI.U32 R6, R7, R9, R6 ;  /* 0x0000000907067227 */ /* 0x000fe200078e0006 */
[----:B------:R-:W-:Y:S02]  /*07a0*/  IADD3 R5, PT, PT, R5, -R0, -R16 ;  /* 0x8000000005057210 */ /* 0x000fe40007ffe810 */
[----:B------:R-:W-:-:S03]  /*07b0*/  IADD3 R0, PT, PT, -R29, RZ, RZ ;  /* 0x000000ff1d007210 */ /* 0x000fc60007ffe1ff */
[----:B------:R-:W-:-:S04]  /*07c0*/  IMAD.HI.U32 R7, R6, R5, RZ ;  /* 0x0000000506077227 */ /* 0x000fc800078e00ff */
[----:B------:R-:W-:Y:S02]  /*07d0*/  IMAD.MOV R4, RZ, RZ, -R7 ;  /* 0x000000ffff047224 */ /* 0x000fe400078e0a07 */
[----:B------:R-:W-:Y:S02]  /*07e0*/  IMAD R3, R0, UR38, R3 ;  /* 0x0000002600037c24 */ /* 0x000fe4000f8e0203 */
[----:B------:R-:W-:-:S03]  /*07f0*/  IMAD R5, R4, UR10, R5 ;  /* 0x0000000a04057c24 */ /* 0x000fc6000f8e0205 */
[----:B------:R-:W-:Y:S02]  /*0800*/  ISETP.GE.U32.AND P0, PT, R3, UR38, PT ;  /* 0x0000002603007c0c */ /* 0x000fe4000bf06070 */
[----:B------:R-:W-:-:S11]  /*0810*/  ISETP.GE.U32.AND P4, PT, R5, UR10, PT ;  /* 0x0000000a05007c0c */ /* 0x000fd6000bf86070 */
[----:B------:R-:W-:Y:S02]  /*0820*/  @P0 VIADD R3, R3, -UR38 ;  /* 0x8000002603030c36 */ /* 0x000fe40008000000 */
[----:B------:R-:W-:Y:S01]  /*0830*/  @P4 IADD3 R5, PT, PT, R5, -UR10, RZ ;  /* 0x8000000a05054c10 */ /* 0x000fe2000fffe0ff */
[----:B------:R-:W-:Y:S01]  /*0840*/  @P0 VIADD R29, R29, 0x1 ;  /* 0x000000011d1d0836 */ /* 0x000fe20000000000 */
[----:B------:R-:W-:Y:S02]  /*0850*/  @P4 IADD3 R7, PT, PT, R7, 0x1, RZ ;  /* 0x0000000107074810 */ /* 0x000fe40007ffe0ff */
[----:B------:R-:W-:Y:S02]  /*0860*/  ISETP.GE.U32.AND P3, PT, R3, UR38, PT ;  /* 0x0000002603007c0c */ /* 0x000fe4000bf66070 */
[----:B------:R-:W-:Y:S02]  /*0870*/  ISETP.GE.U32.AND P1, PT, R5, UR10, PT ;  /* 0x0000000a05007c0c */ /* 0x000fe4000bf26070 */
[----:B------:R-:W-:-:S09]  /*0880*/  ISETP.NE.U32.AND P4, PT, RZ, UR38, PT ;  /* 0x00000026ff007c0c */ /* 0x000fd2000bf85070 */
[----:B------:R-:W-:Y:S02]  /*0890*/  @P3 IADD3 R29, PT, PT, R29, 0x1, RZ ;  /* 0x000000011d1d3810 */ /* 0x000fe40007ffe0ff */
[----:B------:R-:W-:Y:S02]  /*08a0*/  @P1 IADD3 R7, PT, PT, R7, 0x1, RZ ;  /* 0x0000000107071810 */ /* 0x000fe40007ffe0ff */
[----:B------:R-:W-:Y:S02]  /*08b0*/  @!P4 LOP3.LUT R29, RZ, UR38, RZ, 0x33, !PT ;  /* 0x00000026ff1dcc12 */ /* 0x000fe4000f8e33ff */
[----:B------:R-:W-:-:S03]  /*08c0*/  @!P2 LOP3.LUT R7, RZ, UR10, RZ, 0x33, !PT ;  /* 0x0000000aff07ac12 */ /* 0x000fc6000f8e33ff */
[----:B------:R-:W-:Y:S01]  /*08d0*/  IMAD.IADD R28, R28, 0x1, R29 ;  /* 0x000000011c1c7824 */ /* 0x000fe200078e021d */
[----:B----4-:R-:W-:-:S07]  /*08e0*/  IADD3 R16, PT, PT, R16, R7, RZ ;  /* 0x0000000710107210 */ /* 0x010fce0007ffe0ff */
.L_x_53:
[----:B0-----:R-:W0:Y:S01]  /*08f0*/  LDC.64 R24, c[0x0][0x390] ;  /* 0x0000e400ff187b82 */ /* 0x001e220000000a00 */
[----:B------:R-:W-:Y:S07]  /*0900*/  BSSY.RECONVERGENT B0, `(.L_x_0) ;  /* 0x0000041000007945 */ /* 0x000fee0003800200 */
[----:B-1----:R-:W1:Y:S01]  /*0910*/  LDC.64 R34, c[0x0][0x380] ;  /* 0x0000e000ff227b82 */ /* 0x002e620000000a00 */
[-C--:B0-----:R-:W-:Y:S01]  /*0920*/  ISETP.GE.AND P0, PT, R17, R25.reuse, PT ;  /* 0x000000191100720c */ /* 0x081fe20003f06270 */
[----:B------:R-:W-:-:S02]  /*0930*/  IMAD R33, R31, R25, RZ ;  /* 0x000000191f217224 */ /* 0x000fc400078e02ff */
[----:B------:R-:W-:-:S05]  /*0940*/  VIADD R31, R31, UR43 ;  /* 0x0000002b1f1f7c36 */ /* 0x000fca0008000000 */
[----:B------:R-:W-:Y:S01]  /*0950*/  ISETP.GE.AND P1, PT, R31, R24, PT ;  /* 0x000000181f00720c */ /* 0x000fe20003f26270 */
[----:B-1----:R-:W-:-:S03]  /*0960*/  IMAD.WIDE R34, R33, 0x4, R34 ;  /* 0x0000000421227825 */ /* 0x002fc600078e0222 */
[----:B------:R-:W-:Y:S01]  /*0970*/  P2R R24, PR, RZ, 0x2 ;  /* 0x00000002ff187803 */ /* 0x000fe20000000000 */
[----:B--2---:R-:W-:Y:S08]  /*0980*/  @P0 BRA `(.L_x_1) ;  /* 0x0000000000e00947 */ /* 0x004ff00003800000 */
[C---:B------:R-:W-:Y:S01]  /*0990*/  LOP3.LUT R0, R16.reuse, 0x3, RZ, 0xc0, !PT ;  /* 0x0000000310007812 */ /* 0x040fe200078ec0ff */
[----:B------:R-:W-:Y:S01]  /*09a0*/  BSSY.RECONVERGENT B1, `(.L_x_2) ;  /* 0x000001c000017945 */ /* 0x000fe20003800200 */
[----:B------:R-:W-:Y:S02]  /*09b0*/  ISETP.GE.U32.AND P1, PT, R16, 0x3, PT ;  /* 0x000000031000780c */ /* 0x000fe40003f26070 */
[----:B------:R-:W-:Y:S02]  /*09c0*/  ISETP.NE.AND P0, PT, R0, 0x3, PT ;  /* 0x000000030000780c */ /* 0x000fe40003f05270 */
[----:B------:R-:W-:-:S11]  /*09d0*/  MOV R3, R19 ;  /* 0x0000001300037202 */ /* 0x000fd60000000f00 */
[----:B------:R-:W-:Y:S05]  /*09e0*/  @!P0 BRA `(.L_x_3) ;  /* 0x00000000005c8947 */ /* 0x000fea0003800000 */
[----:B------:R-:W-:-:S05]  /*09f0*/  IMAD.WIDE.U32 R8, R19, 0x10, R34 ;  /* 0x0000001013087825 */ /* 0x000fca00078e0022 */
[----:B------:R-:W2:Y:S01]  /*0a00*/  LDG.E.128 R4, desc[UR36][R8.64] ;  /* 0x0000002408047981 */ /* 0x000ea2000c1e1d00 */
[----:B------:R-:W-:Y:S02]  /*0a10*/  ISETP.NE.AND P0, PT, R0, RZ, PT ;  /* 0x000000ff0000720c */ /* 0x000fe40003f05270 */
[----:B------:R-:W-:Y:S02]  /*0a20*/  MOV R3, R2 ;  /* 0x0000000200037202 */ /* 0x000fe40000000f00 */
[----:B--2---:R-:W-:-:S04]  /*0a30*/  FMNMX R6, R6, R7, !PT ;  /* 0x0000000706067209 */ /* 0x004fc80007800000 */
[----:B------:R-:W-:-:S04]  /*0a40*/  FMNMX3 R4, R4, R5, R6, !PT ;  /* 0x0000000504047276 */ /* 0x000fc80007800006 */
[----:B------:R-:W-:Y:S01]  /*0a50*/  FMNMX R27, R27, R4, !PT ;  /* 0x000000041b1b7209 */ /* 0x000fe20007800000 */
[----:B------:R-:W-:Y:S06]  /*0a60*/  @!P0 BRA `(.L_x_3) ;  /* 0x00000000003c8947 */ /* 0x000fec0003800000 */
[----:B------:R-:W-:Y:S01]  /*0a70*/  ISETP.NE.AND P0, PT, R0, 0x1, PT ;  /* 0x000000010000780c */ /* 0x000fe20003f05270 */
[----:B------:R-:W-:-:S04]  /*0a80*/  IMAD.U32 R5, RZ, RZ, UR38 ;  /* 0x00000026ff057e24 */ /* 0x000fc8000f8e00ff */
[----:B------:R-:W-:Y:S01]  /*0a90*/  IMAD.WIDE R4, R5, 0x10, R8 ;  /* 0x0000001005047825 */ /* 0x000fe200078e0208 */
[----:B------:R-:W-:-:S07]  /*0aa0*/  MOV R9, UR38 ;  /* 0x0000002600097c02 */ /* 0x000fce0008000f00 */
[----:B------:R-:W-:Y:S02]  /*0ab0*/  @P0 IMAD.WIDE R8, R9, 0x10, R4 ;  /* 0x0000001009080825 */ /* 0x000fe400078e0204 */
[----:B------:R-:W2:Y:S04]  /*0ac0*/  LDG.E.128 R4, desc[UR36][R4.64] ;  /* 0x0000002404047981 */ /* 0x000ea8000c1e1d00 */
[----:B------:R-:W3:Y:S01]  /*0ad0*/  @P0 LDG.E.128 R8, desc[UR36][R8.64] ;  /* 0x0000002408080981 */ /* 0x000ee2000c1e1d00 */
[----:B------:R-:W-:Y:S01]  /*0ae0*/  MOV R3, R18 ;  /* 0x0000001200037202 */ /* 0x000fe20000000f00 */
[----:B------:R-:W-:Y:S01]  /*0af0*/  @P0 VIADD R3, R18, UR38 ;  /* 0x0000002612030c36 */ /* 0x000fe20008000000 */
[----:B--2---:R-:W-:-:S04]  /*0b00*/  FMNMX R6, R6, R7, !PT ;  /* 0x0000000706067209 */ /* 0x004fc80007800000 */
[----:B------:R-:W-:Y:S02]  /*0b10*/  FMNMX3 R6, R4, R5, R6, !PT ;  /* 0x0000000504067276 */ /* 0x000fe40007800006 */
[----:B---3--:R-:W-:Y:S02]  /*0b20*/  @P0 FMNMX R10, R10, R11, !PT ;  /* 0x0000000b0a0a0209 */ /* 0x008fe40007800000 */
[----:B------:R-:W-:Y:S02]  /*0b30*/  FMNMX R27, R27, R6, !PT ;  /* 0x000000061b1b7209 */ /* 0x000fe40007800000 */
[----:B------:R-:W-:-:S04]  /*0b40*/  @P0 FMNMX3 R10, R8, R9, R10, !PT ;  /* 0x00000009080a0276 */ /* 0x000fc8000780000a */
[----:B------:R-:W-:-:S07]  /*0b50*/  @P0 FMNMX R27, R27, R10, !PT ;  /* 0x0000000a1b1b0209 */ /* 0x000fce0007800000 */
.L_x_3:
[----:B------:R-:W-:Y:S05]  /*0b60*/  BSYNC.RECONVERGENT B1 ;  /* 0x0000000000017941 */ /* 0x000fea0003800200 */
.L_x_2:
[----:B------:R-:W-:Y:S05]  /*0b70*/  @!P1 BRA `(.L_x_1) ;  /* 0x0000000000649947 */ /* 0x000fea0003800000 */
.L_x_4:
[C---:B------:R-:W-:Y:S01]  /*0b80*/  IADD3 R9, PT, PT, R3.reuse, UR38, RZ ;  /* 0x0000002603097c10 */ /* 0x040fe2000fffe0ff */
[----:B------:R-:W-:-:S03]  /*0b90*/  IMAD.WIDE.U32 R4, R3, 0x10, R34 ;  /* 0x0000001003047825 */ /* 0x000fc600078e0022 */
[C---:B------:R-:W-:Y:S01]  /*0ba0*/  IADD3 R13, PT, PT, R9.reuse, UR38, RZ ;  /* 0x00000026090d7c10 */ /* 0x040fe2000fffe0ff */
[--C-:B------:R-:W-:Y:S02]  /*0bb0*/  IMAD.WIDE.U32 R8, R9, 0x10, R34.reuse ;  /* 0x0000001009087825 */ /* 0x100fe400078e0022 */
[----:B------:R-:W2:Y:S02]  /*0bc0*/  LDG.E.128 R4, desc[UR36][R4.64] ;  /* 0x0000002404047981 */ /* 0x000ea4000c1e1d00 */
[C---:B------:R-:W-:Y:S02]  /*0bd0*/  VIADD R0, R13.reuse, UR38 ;  /* 0x000000260d007c36 */ /* 0x040fe40008000000 */
[--C-:B------:R-:W-:Y:S01]  /*0be0*/  IMAD.WIDE.U32 R12, R13, 0x10, R34.reuse ;  /* 0x000000100d0c7825 */ /* 0x100fe200078e0022 */
[----:B------:R-:W3:Y:S03]  /*0bf0*/  LDG.E.128 R8, desc[UR36][R8.64] ;  /* 0x0000002408087981 */ /* 0x000ee6000c1e1d00 */
[----:B------:R-:W-:-:S02]  /*0c00*/  IMAD.WIDE.U32 R20, R0, 0x10, R34 ;  /* 0x0000001000147825 */ /* 0x000fc400078e0022 */
[----:B------:R-:W4:Y:S04]  /*0c10*/  LDG.E.128 R12, desc[UR36][R12.64] ;  /* 0x000000240c0c7981 */ /* 0x000f28000c1e1d00 */
[----:B------:R-:W5:Y:S01]  /*0c20*/  LDG.E.128 R20, desc[UR36][R20.64] ;  /* 0x0000002414147981 */ /* 0x000f62000c1e1d00 */
[----:B------:R-:W-:-:S04]  /*0c30*/  IADD3 R3, PT, PT, R0, UR38, RZ ;  /* 0x0000002600037c10 */ /* 0x000fc8000fffe0ff */
[----:B------:R-:W-:-:S04]  /*0c40*/  SHF.L.U32 R0, R3, 0x2, RZ ;  /* 0x0000000203007819 */ /* 0x000fc800000006ff */
[----:B------:R-:W-:Y:S02]  /*0c50*/  ISETP.GE.AND P0, PT, R0, R25, PT ;  /* 0x000000190000720c */ /* 0x000fe40003f06270 */
[----:B--2---:R-:W-:Y:S02]  /*0c60*/  FMNMX R6, R6, R7, !PT ;  /* 0x0000000706067209 */ /* 0x004fe40007800000 */
[----:B---3--:R-:W-:Y:S02]  /*0c70*/  FMNMX R10, R10, R11, !PT ;  /* 0x0000000b0a0a7209 */ /* 0x008fe40007800000 */
[----:B------:R-:W-:Y:S02]  /*0c80*/  FMNMX3 R6, R4, R5, R6, !PT ;  /* 0x0000000504067276 */ /* 0x000fe40007800006 */
[----:B------:R-:W-:Y:S02]  /*0c90*/  FMNMX3 R10, R8, R9, R10, !PT ;  /* 0x00000009080a7276 */ /* 0x000fe4000780000a */
[----:B----4-:R-:W-:-:S02]  /*0ca0*/  FMNMX R14, R14, R15, !PT ;  /* 0x0000000f0e0e7209 */ /* 0x010fc40007800000 */
[----:B-----5:R-:W-:Y:S02]  /*0cb0*/  FMNMX R22, R22, R23, !PT ;  /* 0x0000001716167209 */ /* 0x020fe40007800000 */
[----:B------:R-:W-:Y:S02]  /*0cc0*/  FMNMX3 R6, R27, R6, R10, !PT ;  /* 0x000000061b067276 */ /* 0x000fe4000780000a */
[----:B------:R-:W-:Y:S02]  /*0cd0*/  FMNMX3 R13, R12, R13, R14, !PT ;  /* 0x0000000d0c0d7276 */ /* 0x000fe4000780000e */
[----:B------:R-:W-:-:S04]  /*0ce0*/  FMNMX3 R20, R20, R21, R22, !PT ;  /* 0x0000001514147276 */ /* 0x000fc80007800016 */
[----:B------:R-:W-:Y:S01]  /*0cf0*/  FMNMX3 R27, R6, R13, R20, !PT ;  /* 0x0000000d061b7276 */ /* 0x000fe20007800014 */
[----:B------:R-:W-:Y:S06]  /*0d00*/  @!P0 BRA `(.L_x_4) ;  /* 0xfffffffc009c8947 */ /* 0x000fec000383ffff */
.L_x_1:
[----:B------:R-:W-:Y:S05]  /*0d10*/  BSYNC.RECONVERGENT B0 ;  /* 0x0000000000007941 */ /* 0x000fea0003800200 */
.L_x_0:
[----:B------:R-:W-:-:S09]  /*0d20*/  UISETP.GT.U32.AND UP0, UPT, UR39, UR45, UPT ;  /* 0x0000002d2700728c */ /* 0x000fd2000bf04070 */
[----:B------:R-:W-:Y:S05]  /*0d30*/  BRA.U UP0, `(.L_x_5) ;  /* 0x0000000100287547 */ /* 0x000fea000b800000 */
[----:B------:R-:W-:Y:S01]  /*0d40*/  BSSY B0, `(.L_x_5) ;  /* 0x0000009000007945 */ /* 0x000fe20003800000 */
[----:B------:R-:W-:-:S07]  /*0d50*/  IMAD.U32 R12, RZ, RZ, UR44 ;  /* 0x0000002cff0c7e24 */ /* 0x000fce000f8e00ff */
.L_x_7:
[----:B------:R-:W-:-:S03]  /*0d60*/  UMOV UR4, 0xffffffff ;  /* 0xffffffff00047882 */ /* 0x000fc60000000000 */
[----:B------:R-:W-:Y:S05]  /*0d70*/  BRA.DIV UR4, `(.L_x_6) ;  /* 0x0000001e04447947 */ /* 0x000fea000b800000 */
[----:B------:R0:W1:Y:S02]  /*0d80*/  SHFL.BFLY PT, R14, R27, R12, 0x1f ;  /* 0x0c001f0c1b0e7589 */ /* 0x00006400000e0000 */
.L_x_56:
[----:B------:R-:W-:Y:S02]  /*0d90*/  ISETP.GT.U32.AND P0, PT, R12, 0x1, PT ;  /* 0x000000010c00780c */ /* 0x000fe40003f04070 */
[----:B0-----:R-:W-:Y:S02]  /*0da0*/  SHF.R.U32.HI R12, RZ, 0x1, R12 ;  /* 0x00000001ff0c7819 */ /* 0x001fe4000001160c */
[----:B-1----:R-:W-:-:S09]  /*0db0*/  FMNMX R27, R14, R27, !PT ;  /* 0x0000001b0e1b7209 */ /* 0x002fd20007800000 */
[----:B------:R-:W-:Y:S05]  /*0dc0*/  @P0 BRA `(.L_x_7) ;  /* 0xfffffffc00e40947 */ /* 0x000fea000383ffff */
[----:B------:R-:W-:Y:S05]  /*0dd0*/  BSYNC B0 ;  /* 0x0000000000007941 */ /* 0x000fea0003800000 */
.L_x_5:
[----:B------:R-:W-:Y:S01]  /*0de0*/  UMOV UR4, 0xffffffff ;  /* 0xffffffff00047882 */ /* 0x000fe20000000000 */
[----:B------:R-:W-:-:S04]  /*0df0*/  IADD3 R0, PT, PT, -R32, RZ, RZ ;  /* 0x000000ff20007210 */ /* 0x000fc80007ffe1ff */
[----:B------:R-:W-:Y:S01]  /*0e00*/  ISETP.NE.AND P0, PT, R0, UR46, PT ;  /* 0x0000002e00007c0c */ /* 0x000fe2000bf05270 */
[----:B------:R-:W-:-:S12]  /*0e10*/  BRA.DIV UR4, `(.L_x_8) ;  /* 0x0000001e04407947 */ /* 0x000fd8000b800000 */
[----:B------:R-:W0:Y:S02]  /*0e20*/  SHFL.IDX PT, R27, R27, RZ, 0x1f ;  /* 0x00001fff1b1b7589 */ /* 0x000e2400000e0000 */
.L_x_59:
[----:B------:R-:W-:Y:S04]  /*0e30*/  BSSY.RECONVERGENT B6, `(.L_x_9) ;  /* 0x000000d000067945 */ /* 0x000fe80003800200 */
[----:B------:R-:W-:Y:S05]  /*0e40*/  @P0 BRA `(.L_x_10) ;  /* 0x00000000002c0947 */ /* 0x000fea0003800000 */
[----:B0-----:R-:W0:Y:S01]  /*0e50*/  F2F.F64.F32 R10, R27 ;  /* 0x0000001b000a7310 */ /* 0x001e220000201800 */
[----:B------:R-:W-:Y:S01]  /*0e60*/  MOV R8, 0x0 ;  /* 0x0000000000087802 */ /* 0x000fe20000000f00 */
[----:B------:R-:W1:Y:S01]  /*0e70*/  LDCU.64 UR4, c[0x4][0x8] ;  /* 0x01000100ff0477ac */ /* 0x000e620008000a00 */
[----:B------:R-:W-:Y:S02]  /*0e80*/  MOV R6, UR41 ;  /* 0x0000002900067c02 */ /* 0x000fe40008000f00 */
[----:B------:R-:W-:Y:S02]  /*0e90*/  MOV R7, UR42 ;  /* 0x0000002a00077c02 */ /* 0x000fe40008000f00 */
[----:B------:R-:W2:Y:S01]  /*0ea0*/  LDC.64 R8, c[0x4][R8] ;  /* 0x0100000008087b82 */ /* 0x000ea20000000a00 */
[----:B0-----:R0:W-:Y:S01]  /*0eb0*/  STL.64 [R1], R10 ;  /* 0x0000000a01007387 */ /* 0x0011e20000100a00 */
[----:B-1----:R-:W-:Y:S01]  /*0ec0*/  MOV R4, UR4 ;  /* 0x0000000400047c02 */ /* 0x002fe20008000f00 */
[----:B------:R-:W-:-:S07]  /*0ed0*/  IMAD.U32 R5, RZ, RZ, UR5 ;  /* 0x00000005ff057e24 */ /* 0x000fce000f8e00ff */
[----:B------:R-:W-:-:S07]  /*0ee0*/  LEPC R20, `(.L_x_10) ;  /* 0x000000001014794e */ /* 0x000fce0000000000 */
[----:B0-2---:R-:W-:Y:S05]  /*0ef0*/  CALL.ABS.NOINC R8 ;  /* 0x0000000008007343 */ /* 0x005fea0003c00000 */
.L_x_10:
[----:B------:R-:W-:Y:S05]  /*0f00*/  BSYNC.RECONVERGENT B6 ;  /* 0x0000000000067941 */ /* 0x000fea0003800200 */
.L_x_9:
[----:B------:R-:W1:Y:S01]  /*0f10*/  LDCU UR4, c[0x0][0x394] ;  /* 0x00007280ff0477ac */ /* 0x000e620008000800 */
[----:B------:R-:W-:Y:S01]  /*0f20*/  BSSY.RECONVERGENT B6, `(.L_x_11) ;  /* 0x0000041000067945 */ /* 0x000fe20003800200 */
[----:B-1----:R-:W-:-:S13]  /*0f30*/  ISETP.GE.AND P0, PT, R17, UR4, PT ;  /* 0x0000000411007c0c */ /* 0x002fda000bf06270 */
[----:B------:R-:W-:Y:S05]  /*0f40*/  @P0 BRA `(.L_x_12) ;  /* 0x0000000000f80947 */ /* 0x000fea0003800000 */
[----:B------:R-:W-:-:S07]  /*0f50*/  IMAD.MOV.U32 R22, RZ, RZ, R19 ;  /* 0x000000ffff167224 */ /* 0x000fce00078e0013 */
.L_x_15:
[----:B------:R-:W-:Y:S01]  /*0f60*/  IADD3 R0, PT, PT, -R32, RZ, RZ ;  /* 0x000000ff20007210 */ /* 0x000fe20007ffe1ff */
[----:B------:R-:W-:Y:S03]  /*0f70*/  BSSY.RECONVERGENT B7, `(.L_x_13) ;  /* 0x000000d000077945 */ /* 0x000fe60003800200 */
[----:B------:R-:W-:-:S13]  /*0f80*/  ISETP.NE.AND P0, PT, R0, UR46, PT ;  /* 0x0000002e00007c0c */ /* 0x000fda000bf05270 */
[----:B------:R-:W-:Y:S05]  /*0f90*/  @P0 BRA `(.L_x_14) ;  /* 0x0000000000280947 */ /* 0x000fea0003800000 */
[----:B------:R-:W-:Y:S01]  /*0fa0*/  MOV R8, 0x0 ;  /* 0x0000000000087802 */ /* 0x000fe20000000f00 */
[----:B------:R1:W-:Y:S01]  /*0fb0*/  STL [R1], R22 ;  /* 0x0000001601007387 */ /* 0x0003e20000100800 */
[----:B------:R-:W2:Y:S01]  /*0fc0*/  LDCU.64 UR4, c[0x4][0x10] ;  /* 0x01000200ff0477ac */ /* 0x000ea20008000a00 */
[----:B------:R-:W-:Y:S02]  /*0fd0*/  MOV R6, UR41 ;  /* 0x0000002900067c02 */ /* 0x000fe40008000f00 */
[----:B------:R-:W-:Y:S01]  /*0fe0*/  MOV R7, UR42 ;  /* 0x0000002a00077c02 */ /* 0x000fe20008000f00 */
[----:B------:R-:W3:Y:S01]  /*0ff0*/  LDC.64 R8, c[0x4][R8] ;  /* 0x0100000008087b82 */ /* 0x000ee20000000a00 */
[----:B--2---:R-:W-:Y:S01]  /*1000*/  MOV R4, UR4 ;  /* 0x0000000400047c02 */ /* 0x004fe20008000f00 */
[----:B-1----:R-:W-:-:S07]  /*1010*/  IMAD.U32 R5, RZ, RZ, UR5 ;  /* 0x00000005ff057e24 */ /* 0x002fce000f8e00ff */
[----:B------:R-:W-:-:S07]  /*1020*/  LEPC R20, `(.L_x_14) ;  /* 0x000000001014794e */ /* 0x000fce0000000000 */
[----:B0--3--:R-:W-:Y:S05]  /*1030*/  CALL.ABS.NOINC R8 ;  /* 0x0000000008007343 */ /* 0x009fea0003c00000 */
.L_x_14:
[----:B------:R-:W-:Y:S05]  /*1040*/  BSYNC.RECONVERGENT B7 ;  /* 0x0000000000077941 */ /* 0x000fea0003800200 */
.L_x_13:
[----:B------:R-:W-:-:S04]  /*1050*/  IMAD.WIDE.U32 R10, R22, 0x10, R34 ;  /* 0x00000010160a7825 */ /* 0x000fc800078e0022 */
[----:B------:R-:W-:Y:S01]  /*1060*/  HFMA2 R0, -RZ, RZ, 3.7421875, 0 ;  /* 0x437c0000ff007431 */ /* 0x000fe200000001ff */
[----:B------:R-:W1:Y:S01]  /*1070*/  LDCU UR4, c[0x0][0x394] ;  /* 0x00007280ff0477ac */ /* 0x000e620008000800 */
[----:B------:R-:W0:Y:S01]  /*1080*/  LDG.E.128 R4, desc[UR36][R10.64] ;  /* 0x000000240a047981 */ /* 0x000e22000c1e1d00 */
[----:B------:R-:W-:Y:S01]  /*1090*/  IMAD.MOV.U32 R3, RZ, RZ, 0x3bbb989d ;  /* 0x3bbb989dff037424 */ /* 0x000fe200078e00ff */
[----:B------:R-:W-:Y:S01]  /*10a0*/  IADD3 R22, PT, PT, R22, UR38, RZ ;  /* 0x0000002616167c10 */ /* 0x000fe2000fffe0ff */
[C---:B0-----:R-:W-:Y:S01]  /*10b0*/  FADD R12, -R27.reuse, R5 ;  /* 0x000000051b0c7221 */ /* 0x041fe20000000100 */
[C---:B------:R-:W-:Y:S01]  /*10c0*/  FADD R8, -R27.reuse, R4 ;  /* 0x000000041b087221 */ /* 0x040fe20000000100 */
[C---:B------:R-:W-:Y:S01]  /*10d0*/  FADD R6, -R27.reuse, R6 ;  /* 0x000000061b067221 */ /* 0x040fe20000000100 */
[----:B------:R-:W-:Y:S01]  /*10e0*/  FADD R10, -R27, R7 ;  /* 0x000000071b0a7221 */ /* 0x000fe20000000100 */
[-C--:B------:R-:W-:Y:S02]  /*10f0*/  FFMA.SAT R5, R12, R3.reuse, 0.5 ;  /* 0x3f0000000c057423 */ /* 0x080fe40000002003 */
[----:B------:R-:W-:-:S02]  /*1100*/  FFMA.SAT R13, R6, R3, 0.5 ;  /* 0x3f000000060d7423 */ /* 0x000fc40000002003 */
[-C--:B------:R-:W-:Y:S01]  /*1110*/  FFMA.RM R4, R5, R0.reuse, 12582913 ;  /* 0x4b40000105047423 */ /* 0x080fe20000004000 */
[-C--:B------:R-:W-:Y:S01]  /*1120*/  FFMA.SAT R5, R8, R3.reuse, 0.5 ;  /* 0x3f00000008057423 */ /* 0x080fe20000002003 */
[-C--:B------:R-:W-:Y:S01]  /*1130*/  FFMA.RM R7, R13, R0.reuse, 12582913 ;  /* 0x4b4000010d077423 */ /* 0x080fe20000004000 */
[----:B------:R-:W-:Y:S01]  /*1140*/  FFMA.SAT R13, R10, R3, 0.5 ;  /* 0x3f0000000a0d7423 */ /* 0x000fe20000002003 */
[----:B------:R-:W-:Y:S01]  /*1150*/  FADD R9, R4, -12583039 ;  /* 0xcb40007f04097421 */ /* 0x000fe20000000000 */
[-C--:B------:R-:W-:Y:S01]  /*1160*/  FFMA.RM R5, R5, R0.reuse, 12582913 ;  /* 0x4b40000105057423 */ /* 0x080fe20000004000 */
[----:B------:R-:W-:Y:S01]  /*1170*/  FADD R3, R7, -12583039 ;  /* 0xcb40007f07037421 */ /* 0x000fe20000000000 */
[----:B------:R-:W-:Y:S01]  /*1180*/  FFMA.RM R0, R13, R0, 12582913 ;  /* 0x4b4000010d007423 */ /* 0x000fe20000004000 */
[----:B------:R-:W-:Y:S01]  /*1190*/  FFMA R11, R12, 1.4426950216293334961, -R9 ;  /* 0x3fb8aa3b0c0b7823 */ /* 0x000fe20000000809 */
[C---:B------:R-:W-:Y:S01]  /*11a0*/  FADD R9, R5.reuse, -12583039 ;  /* 0xcb40007f05097421 */ /* 0x040fe20000000000 */
[----:B------:R-:W-:Y:S01]  /*11b0*/  FFMA R3, R6, 1.4426950216293334961, -R3 ;  /* 0x3fb8aa3b06037823 */ /* 0x000fe20000000803 */
[----:B------:R-:W-:Y:S01]  /*11c0*/  FADD R13, R0, -12583039 ;  /* 0xcb40007f000d7421 */ /* 0x000fe20000000000 */
[----:B------:R-:W-:Y:S01]  /*11d0*/  FFMA R12, R12, 1.925963033500011079e-08, R11 ;  /* 0x32a570600c0c7823 */ /* 0x000fe2000000000b */
[----:B------:R-:W-:Y:S01]  /*11e0*/  FFMA R11, R8, 1.4426950216293334961, -R9 ;  /* 0x3fb8aa3b080b7823 */ /* 0x000fe20000000809 */
[----:B------:R-:W-:Y:S01]  /*11f0*/  FFMA R3, R6, 1.925963033500011079e-08, R3 ;  /* 0x32a5706006037823 */ /* 0x000fe20000000003 */
[----:B------:R-:W-:Y:S01]  /*1200*/  FFMA R13, R10, 1.4426950216293334961, -R13 ;  /* 0x3fb8aa3b0a0d7823 */ /* 0x000fe2000000080d */
[----:B------:R-:W0:Y:S01]  /*1210*/  MUFU.EX2 R9, R12 ;  /* 0x0000000c00097308 */ /* 0x000e220000000800 */
[----:B------:R-:W-:Y:S01]  /*1220*/  FFMA R11, R8, 1.925963033500011079e-08, R11 ;  /* 0x32a57060080b7823 */ /* 0x000fe2000000000b */
[----:B------:R-:W-:Y:S01]  /*1230*/  SHF.L.U32 R4, R4, 0x17, RZ ;  /* 0x0000001704047819 */ /* 0x000fe200000006ff */
[----:B------:R-:W-:Y:S01]  /*1240*/  FFMA R13, R10, 1.925963033500011079e-08, R13 ;  /* 0x32a570600a0d7823 */ /* 0x000fe2000000000d */
[----:B------:R-:W-:Y:S01]  /*1250*/  IMAD.SHL.U32 R5, R5, 0x800000, RZ ;  /* 0x0080000005057824 */ /* 0x000fe200078e00ff */
[----:B------:R-:W-:-:S02]  /*1260*/  SHF.L.U32 R7, R7, 0x17, RZ ;  /* 0x0000001707077819 */ /* 0x000fc400000006ff */
[----:B------:R-:W-:Y:S01]  /*1270*/  SHF.L.U32 R0, R0, 0x17, RZ ;  /* 0x0000001700007819 */ /* 0x000fe200000006ff */
[----:B------:R-:W2:Y:S08]  /*1280*/  MUFU.EX2 R8, R11 ;  /* 0x0000000b00087308 */ /* 0x000eb00000000800 */
[----:B------:R-:W3:Y:S01]  /*1290*/  MUFU.EX2 R3, R3 ;  /* 0x0000000300037308 */ /* 0x000ee20000000800 */
[----:B0-----:R-:W-:-:S07]  /*12a0*/  FMUL R4, R4, R9 ;  /* 0x0000000904047220 */ /* 0x001fce0000400000 */
[----:B------:R-:W0:Y:S01]  /*12b0*/  MUFU.EX2 R13, R13 ;  /* 0x0000000d000d7308 */ /* 0x000e220000000800 */
[----:B--2---:R-:W-:Y:S01]  /*12c0*/  FFMA R4, R5, R8, R4 ;  /* 0x0000000805047223 */ /* 0x004fe20000000004 */
[----:B------:R-:W-:-:S05]  /*12d0*/  IMAD.SHL.U32 R5, R22, 0x4, RZ ;  /* 0x0000000416057824 */ /* 0x000fca00078e00ff */
[----:B-1----:R-:W-:Y:S01]  /*12e0*/  ISETP.GE.AND P0, PT, R5, UR4, PT ;  /* 0x0000000405007c0c */ /* 0x002fe2000bf06270 */
[----:B---3--:R-:W-:-:S04]  /*12f0*/  FFMA R3, R7, R3, R4 ;  /* 0x0000000307037223 */ /* 0x008fc80000000004 */
[----:B0-----:R-:W-:-:S04]  /*1300*/  FFMA R3, R0, R13, R3 ;  /* 0x0000000d00037223 */ /* 0x001fc80000000003 */
[----:B------:R-:W-:-:S04]  /*1310*/  FADD R26, R3, R26 ;  /* 0x0000001a031a7221 */ /* 0x000fc80000000000 */
[----:B------:R-:W-:Y:S05]  /*1320*/  @!P0 BRA `(.L_x_15) ;  /* 0xfffffffc000c8947 */ /* 0x000fea000383ffff */
.L_x_12:
[----:B------:R-:W-:Y:S05]  /*1330*/  BSYNC.RECONVERGENT B6 ;  /* 0x0000000000067941 */ /* 0x000fea0003800200 */
.L_x_11:
[----:B------:R-:W-:Y:S01]  /*1340*/  IADD3 R0, PT, PT, -R32, RZ, RZ ;  /* 0x000000ff20007210 */ /* 0x000fe20007ffe1ff */
[----:B------:R-:W-:Y:S03]  /*1350*/  BSSY.RECONVERGENT B6, `(.L_x_16) ;  /* 0x000000e000067945 */ /* 0x000fe60003800200 */
[----:B------:R-:W-:-:S13]  /*1360*/  ISETP.NE.AND P0, PT, R0, UR46, PT ;  /* 0x0000002e00007c0c */ /* 0x000fda000bf05270 */
[----:B------:R-:W-:Y:S05]  /*1370*/  @P0 BRA `(.L_x_17) ;  /* 0x00000000002c0947 */ /* 0x000fea0003800000 */
[----:B------:R-:W1:Y:S01]  /*1380*/  F2F.F64.F32 R10, R26 ;  /* 0x0000001a000a7310 */ /* 0x000e620000201800 */
[----:B------:R-:W-:Y:S01]  /*1390*/  MOV R8, 0x0 ;  /* 0x0000000000087802 */ /* 0x000fe20000000f00 */
[----:B------:R-:W2:Y:S01]  /*13a0*/  LDCU.64 UR4, c[0x4][0x18] ;  /* 0x01000300ff0477ac */ /* 0x000ea20008000a00 */
[----:B------:R-:W-:Y:S02]  /*13b0*/  MOV R6, UR41 ;  /* 0x0000002900067c02 */ /* 0x000fe40008000f00 */
[----:B------:R-:W-:Y:S02]  /*13c0*/  MOV R7, UR42 ;  /* 0x0000002a00077c02 */ /* 0x000fe40008000f00 */
[----:B------:R-:W3:Y:S01]  /*13d0*/  LDC.64 R8, c[0x4][R8] ;  /* 0x0100000008087b82 */ /* 0x000ee20000000a00 */
[----:B-1----:R1:W-:Y:S01]  /*13e0*/  STL.64 [R1], R10 ;  /* 0x0000000a01007387 */ /* 0x0023e20000100a00 */
[----:B--2---:R-:W-:Y:S01]  /*13f0*/  IMAD.U32 R4, RZ, RZ, UR4 ;  /* 0x00000004ff047e24 */ /* 0x004fe2000f8e00ff */
[----:B------:R-:W-:-:S07]  /*1400*/  MOV R5, UR5 ;  /* 0x0000000500057c02 */ /* 0x000fce0008000f00 */
[----:B------:R-:W-:-:S07]  /*1410*/  LEPC R20, `(.L_x_17) ;  /* 0x000000001014794e */ /* 0x000fce0000000000 */
[----:B01-3--:R-:W-:Y:S05]  /*1420*/  CALL.ABS.NOINC R8 ;  /* 0x0000000008007343 */ /* 0x00bfea0003c00000 */
.L_x_17:
[----:B------:R-:W-:Y:S05]  /*1430*/  BSYNC.RECONVERGENT B6 ;  /* 0x0000000000067941 */ /* 0x000fea0003800200 */
.L_x_16:
[----:B------:R-:W-:-:S09]  /*1440*/  UISETP.GT.U32.AND UP0, UPT, UR39, UR45, UPT ;  /* 0x0000002d2700728c */ /* 0x000fd2000bf04070 */
[----:B------:R-:W-:Y:S05]  /*1450*/  BRA.U UP0, `(.L_x_18) ;  /* 0x0000000100287547 */ /* 0x000fea000b800000 */
[----:B------:R-:W-:Y:S01]  /*1460*/  BSSY B0, `(.L_x_18) ;  /* 0x0000009000007945 */ /* 0x000fe20003800000 */
[----:B------:R-:W-:-:S07]  /*1470*/  IMAD.U32 R12, RZ, RZ, UR44 ;  /* 0x0000002cff0c7e24 */ /* 0x000fce000f8e00ff */
.L_x_20:
[----:B------:R-:W-:-:S03]  /*1480*/  UMOV UR4, 0xffffffff ;  /* 0xffffffff00047882 */ /* 0x000fc60000000000 */
[----:B------:R-:W-:Y:S05]  /*1490*/  BRA.DIV UR4, `(.L_x_19) ;  /* 0x0000001604cc7947 */ /* 0x000fea000b800000 */
[----:B------:R1:W2:Y:S02]  /*14a0*/  SHFL.DOWN PT, R14, R26, R12, 0x1f ;  /* 0x08001f0c1a0e7589 */ /* 0x0002a400000e0000 */
.L_x_62:
[----:B------:R-:W-:Y:S01]  /*14b0*/  ISETP.GT.U32.AND P0, PT, R12, 0x1, PT ;  /* 0x000000010c00780c */ /* 0x000fe20003f04070 */
[----:B-12---:R-:W-:Y:S01]  /*14c0*/  FADD R26, R14, R26 ;  /* 0x0000001a0e1a7221 */ /* 0x006fe20000000000 */
[----:B------:R-:W-:-:S11]  /*14d0*/  SHF.R.U32.HI R12, RZ, 0x1, R12 ;  /* 0x00000001ff0c7819 */ /* 0x000fd6000001160c */
[----:B------:R-:W-:Y:S05]  /*14e0*/  @P0 BRA `(.L_x_20) ;  /* 0xfffffffc00e40947 */ /* 0x000fea000383ffff */
[----:B------:R-:W-:Y:S05]  /*14f0*/  BSYNC B0 ;  /* 0x0000000000007941 */ /* 0x000fea0003800000 */
.L_x_18:
[----:B------:R-:W-:Y:S01]  /*1500*/  UMOV UR4, 0xffffffff ;  /* 0xffffffff00047882 */ /* 0x000fe20000000000 */
[----:B------:R-:W-:-:S04]  /*1510*/  IADD3 R0, PT, PT, -R32, RZ, RZ ;  /* 0x000000ff20007210 */ /* 0x000fc80007ffe1ff */
[----:B------:R-:W-:Y:S01]  /*1520*/  ISETP.NE.AND P0, PT, R0, UR46, PT ;  /* 0x0000002e00007c0c */ /* 0x000fe2000bf05270 */
[----:B------:R-:W-:-:S12]  /*1530*/  BRA.DIV UR4, `(.L_x_21) ;  /* 0x0000001604c87947 */ /* 0x000fd8000b800000 */
[----:B------:R-:W1:Y:S02]  /*1540*/  SHFL.IDX PT, R26, R26, RZ, 0x1f ;  /* 0x00001fff1a1a7589 */ /* 0x000e6400000e0000 */
.L_x_65:
[----:B------:R-:W-:Y:S04]  /*1550*/  BSSY.RECONVERGENT B6, `(.L_x_22) ;  /* 0x000000d000067945 */ /* 0x000fe80003800200 */
[----:B------:R-:W-:Y:S05]  /*1560*/  @P0 BRA `(.L_x_23) ;  /* 0x00000000002c0947 */ /* 0x000fea0003800000 */
[----:B-1----:R-:W1:Y:S01]  /*1570*/  F2F.F64.F32 R10, R26 ;  /* 0x0000001a000a7310 */ /* 0x002e620000201800 */
[----:B------:R-:W-:Y:S01]  /*1580*/  MOV R8, 0x0 ;  /* 0x0000000000087802 */ /* 0x000fe20000000f00 */
[----:B------:R-:W2:Y:S01]  /*1590*/  LDCU.64 UR4, c[0x4][0x18] ;  /* 0x01000300ff0477ac */ /* 0x000ea20008000a00 */
[----:B------:R-:W-:Y:S01]  /*15a0*/  IMAD.U32 R6, RZ, RZ, UR41 ;  /* 0x00000029ff067e24 */ /* 0x000fe2000f8e00ff */
[----:B------:R-:W-:-:S03]  /*15b0*/  MOV R7, UR42 ;  /* 0x0000002a00077c02 */ /* 0x000fc60008000f00 */
[----:B------:R-:W3:Y:S01]  /*15c0*/  LDC.64 R8, c[0x4][R8] ;  /* 0x0100000008087b82 */ /* 0x000ee20000000a00 */
[----:B-1----:R1:W-:Y:S01]  /*15d0*/  STL.64 [R1], R10 ;  /* 0x0000000a01007387 */ /* 0x0023e20000100a00 */
[----:B--2---:R-:W-:Y:S02]  /*15e0*/  MOV R4, UR4 ;  /* 0x0000000400047c02 */ /* 0x004fe40008000f00 */
[----:B------:R-:W-:-:S07]  /*15f0*/  MOV R5, UR5 ;  /* 0x0000000500057c02 */ /* 0x000fce0008000f00 */
[----:B------:R-:W-:-:S07]  /*1600*/  LEPC R20, `(.L_x_23) ;  /* 0x000000001014794e */ /* 0x000fce0000000000 */
[----:B01-3--:R-:W-:Y:S05]  /*1610*/  CALL.ABS.NOINC R8 ;  /* 0x0000000008007343 */ /* 0x00bfea0003c00000 */
.L_x_23:
[----:B------:R-:W-:Y:S05]  /*1620*/  BSYNC.RECONVERGENT B6 ;  /* 0x0000000000067941 */ /* 0x000fea0003800200 */
.L_x_22:
[----:B------:R-:W-:Y:S01]  /*1630*/  ISETP.GE.AND P0, PT, R32, UR40, PT ;  /* 0x0000002820007c0c */ /* 0x000fe2000bf06270 */
[----:B------:R-:W-:-:S12]  /*1640*/  BSSY.RECONVERGENT B0, `(.L_x_24) ;  /* 0x0000141000007945 */ /* 0x000fd80003800200 */
[----:B------:R-:W-:Y:S05]  /*1650*/  @P0 BRA `(.L_x_25) ;  /* 0x0000001000fc0947 */ /* 0x000fea0003800000 */
[----:B------:R-:W2:Y:S01]  /*1660*/  LDC.64 R22, c[0x0][0x388] ;  /* 0x0000e200ff167b82 */ /* 0x000ea20000000a00 */
[----:B------:R-:W-:Y:S01]  /*1670*/  LOP3.LUT P0, RZ, R28, 0x1, RZ, 0xc0, !PT ;  /* 0x000000011cff7812 */ /* 0x000fe2000780c0ff */
[----:B------:R-:W-:Y:S01]  /*1680*/  BSSY.RECONVERGENT B3, `(.L_x_26) ;  /* 0x0000069000037945 */ /* 0x000fe20003800200 */
[----:B------:R-:W-:Y:S01]  /*1690*/  MOV R15, R32 ;  /* 0x00000020000f7202 */ /* 0x000fe20000000f00 */
[----:B--2---:R-:W-:-:S10]  /*16a0*/  IMAD.WIDE R22, R33, 0x4, R22 ;  /* 0x0000000421167825 */ /* 0x004fd400078e0216 */
[----:B------:R-:W-:Y:S05]  /*16b0*/  @P0 BRA `(.L_x_27) ;  /* 0x0000000400940947 */ /* 0x000fea0003800000 */
[----:B------:R-:W-:-:S06]  /*16c0*/  IMAD.WIDE.U32 R4, R32, 0x10, R34 ;  /* 0x0000001020047825 */ /* 0x000fcc00078e0022 */
[----:B------:R-:W0:Y:S01]  /*16d0*/  LDG.E.128 R4, desc[UR36][R4.64] ;  /* 0x0000002404047981 */ /* 0x000e22000c1e1d00 */
[----:B------:R-:W-:Y:S02]  /*16e0*/  HFMA2 R3, -RZ, RZ, 0.96630859375, -0.0022525787353515625 ;  /* 0x3bbb989dff037431 */ /* 0x000fe400000001ff */
[----:B------:R-:W-:Y:S01]  /*16f0*/  IMAD.MOV.U32 R8, RZ, RZ, 0x437c0000 ;  /* 0x437c0000ff087424 */ /* 0x000fe200078e00ff */
[----:B-1----:R-:W1:Y:S01]  /*1700*/  MUFU.RCP R13, R26 ;  /* 0x0000001a000d7308 */ /* 0x002e620000001000 */
[----:B------:R-:W-:Y:S01]  /*1710*/  BSSY.RECONVERGENT B4, `(.L_x_28) ;  /* 0x0000014000047945 */ /* 0x000fe20003800200 */
[----:B0-----:R-:W-:Y:S01]  /*1720*/  FADD R0, -R27, R4 ;  /* 0x000000041b007221 */ /* 0x001fe20000000100 */
[----:B-1----:R-:W-:-:S03]  /*1730*/  FFMA R4, -R26, R13, 1 ;  /* 0x3f8000001a047423 */ /* 0x002fc6000000010d */
[----:B------:R-:W-:Y:S01]  /*1740*/  FFMA.SAT R3, R0, R3, 0.5 ;  /* 0x3f00000000037423 */ /* 0x000fe20000002003 */
[----:B------:R-:W-:-:S03]  /*1750*/  FFMA R4, R13, R4, R13 ;  /* 0x000000040d047223 */ /* 0x000fc6000000000d */
[----:B------:R-:W-:-:S04]  /*1760*/  FFMA.RM R3, R3, R8, 12582913 ;  /* 0x4b40000103037423 */ /* 0x000fc80000004008 */
[C---:B------:R-:W-:Y:S01]  /*1770*/  FADD R9, R3.reuse, -12583039 ;  /* 0xcb40007f03097421 */ /* 0x040fe20000000000 */
[----:B------:R-:W-:-:S03]  /*1780*/  SHF.L.U32 R11, R3, 0x17, RZ ;  /* 0x00000017030b7819 */ /* 0x000fc600000006ff */
[----:B------:R-:W-:-:S04]  /*1790*/  FFMA R9, R0, 1.4426950216293334961, -R9 ;  /* 0x3fb8aa3b00097823 */ /* 0x000fc80000000809 */
[----:B------:R-:W-:-:S04]  /*17a0*/  FFMA R9, R0, 1.925963033500011079e-08, R9 ;  /* 0x32a5706000097823 */ /* 0x000fc80000000009 */
[----:B------:R-:W0:Y:S02]  /*17b0*/  MUFU.EX2 R0, R9 ;  /* 0x0000000900007308 */ /* 0x000e240000000800 */
[----:B0-----:R-:W-:-:S06]  /*17c0*/  FMUL R11, R11, R0 ;  /* 0x000000000b0b7220 */ /* 0x001fcc0000400000 */
[----:B------:R-:W0:Y:S01]  /*17d0*/  FCHK P0, R11, R26 ;  /* 0x0000001a0b007302 */ /* 0x000e220000000000 */
[----:B------:R-:W-:-:S04]  /*17e0*/  FFMA R3, R11, R4, RZ ;  /* 0x000000040b037223 */ /* 0x000fc800000000ff */
[----:B------:R-:W-:-:S04]  /*17f0*/  FFMA R0, -R26, R3, R11 ;  /* 0x000000031a007223 */ /* 0x000fc8000000010b */
[----:B------:R-:W-:Y:S01]  /*1800*/  FFMA R4, R4, R0, R3 ;  /* 0x0000000004047223 */ /* 0x000fe20000000003 */
[----:B0-----:R-:W-:Y:S06]  /*1810*/  @!P0 BRA `(.L_x_29) ;  /* 0x00000000000c8947 */ /* 0x001fec0003800000 */
[----:B------:R-:W-:-:S07]  /*1820*/  MOV R0, 0x1840 ;  /* 0x0000184000007802 */ /* 0x000fce0000000f00 */
[----:B------:R-:W-:Y:S05]  /*1830*/  CALL.REL.NOINC `($__internal_0_$__cuda_sm3x_div_rn_noftz_f32_slowpath) ;  /* 0x0000001400347944 */ /* 0x000fea0003c00000 */
[----:B------:R-:W-:-:S07]  /*1840*/  MOV R4, R3 ;  /* 0x0000000300047202 */ /* 0x000fce0000000f00 */
.L_x_29:
[----:B------:R-:W-:Y:S05]  /*1850*/  BSYNC.RECONVERGENT B4 ;  /* 0x0000000000047941 */ /* 0x000fea0003800200 */
.L_x_28:
[----:B------:R-:W-:Y:S02]  /*1860*/  HFMA2 R0, -RZ, RZ, 0.96630859375, -0.0022525787353515625 ;  /* 0x3bbb989dff007431 */ /* 0x000fe400000001ff */
[----:B------:R-:W-:Y:S01]  /*1870*/  FADD R5, -R27, R5 ;  /* 0x000000051b057221 */ /* 0x000fe20000000100 */
[----:B------:R-:W-:Y:S01]  /*1880*/  IMAD.MOV.U32 R3, RZ, RZ, 0x437c0000 ;  /* 0x437c0000ff037424 */ /* 0x000fe200078e00ff */
[----:B------:R-:W0:Y:S01]  /*1890*/  MUFU.RCP R9, R26 ;  /* 0x0000001a00097308 */ /* 0x000e220000001000 */
[----:B------:R-:W-:Y:S01]  /*18a0*/  BSSY.RECONVERGENT B4, `(.L_x_30) ;  /* 0x0000013000047945 */ /* 0x000fe20003800200 */
[----:B------:R-:W-:-:S04]  /*18b0*/  FFMA.SAT R0, R5, R0, 0.5 ;  /* 0x3f00000005007423 */ /* 0x000fc80000002000 */
[----:B------:R-:W-:-:S04]  /*18c0*/  FFMA.RM R0, R0, R3, 12582913 ;  /* 0x4b40000100007423 */ /* 0x000fc80000004003 */
[C---:B------:R-:W-:Y:S01]  /*18d0*/  FADD R8, R0.reuse, -12583039 ;  /* 0xcb40007f00087421 */ /* 0x040fe20000000000 */
[----:B------:R-:W-:Y:S01]  /*18e0*/  SHF.L.U32 R0, R0, 0x17, RZ ;  /* 0x0000001700007819 */ /* 0x000fe200000006ff */
[----:B0-----:R-:W-:Y:S02]  /*18f0*/  FFMA R10, -R26, R9, 1 ;  /* 0x3f8000001a0a7423 */ /* 0x001fe40000000109 */
[----:B------:R-:W-:-:S04]  /*1900*/  FFMA R8, R5, 1.4426950216293334961, -R8 ;  /* 0x3fb8aa3b05087823 */ /* 0x000fc80000000808 */
[----:B------:R-:W-:Y:S01]  /*1910*/  FFMA R8, R5, 1.925963033500011079e-08, R8 ;  /* 0x32a5706005087823 */ /* 0x000fe20000000008 */
[----:B------:R-:W-:-:S03]  /*1920*/  FFMA R5, R9, R10, R9 ;  /* 0x0000000a09057223 */ /* 0x000fc60000000009 */
        /* <DEDUP_REMOVED lines=10> */
.L_x_31:
[----:B------:R-:W-:Y:S05]  /*19d0*/  BSYNC.RECONVERGENT B4 ;  /* 0x0000000000047941 */ /* 0x000fea0003800200 */
.L_x_30:
[----:B------:R-:W-:Y:S02]  /*19e0*/  HFMA2 R3, -RZ, RZ, 0.96630859375, -0.0022525787353515625 ;  /* 0x3bbb989dff037431 */ /* 0x000fe400000001ff */
[----:B------:R-:W-:Y:S01]  /*19f0*/  FADD R6, -R27, R6 ;  /* 0x000000061b067221 */ /* 0x000fe20000000100 */
[----:B------:R-:W-:Y:S01]  /*1a00*/  IMAD.MOV.U32 R9, RZ, RZ, 0x437c0000 ;  /* 0x437c0000ff097424 */ /* 0x000fe200078e00ff */
[----:B------:R-:W-:Y:S02]  /*1a10*/  BSSY.RECONVERGENT B4, `(.L_x_32) ;  /* 0x0000014000047945 */ /* 0x000fe40003800200 */
[----:B------:R-:W-:-:S04]  /*1a20*/  FFMA.SAT R0, R6, R3, 0.5 ;  /* 0x3f00000006007423 */ /* 0x000fc80000002003 */
[----:B------:R-:W-:Y:S02]  /*1a30*/  FFMA.RM R0, R0, R9, 12582913 ;  /* 0x4b40000100007423 */ /* 0x000fe40000004009 */
[----:B------:R-:W0:Y:S02]  /*1a40*/  MUFU.RCP R9, R26 ;  /* 0x0000001a00097308 */ /* 0x000e240000001000 */
[C---:B------:R-:W-:Y:S01]  /*1a50*/  FADD R3, R0.reuse, -12583039 ;  /* 0xcb40007f00037421 */ /* 0x040fe20000000000 */
[----:B------:R-:W-:-:S03]  /*1a60*/  SHF.L.U32 R0, R0, 0x17, RZ ;  /* 0x0000001700007819 */ /* 0x000fc600000006ff */
[----:B------:R-:W-:-:S04]  /*1a70*/  FFMA R3, R6, 1.4426950216293334961, -R3 ;  /* 0x3fb8aa3b06037823 */ /* 0x000fc80000000803 */
[----:B------:R-:W-:-:S06]  /*1a80*/  FFMA R3, R6, 1.925963033500011079e-08, R3 ;  /* 0x32a5706006037823 */ /* 0x000fcc0000000003 */
[----:B------:R-:W1:Y:S01]  /*1a90*/  MUFU.EX2 R3, R3 ;  /* 0x0000000300037308 */ /* 0x000e620000000800 */
[----:B0-----:R-:W-:-:S04]  /*1aa0*/  FFMA R6, -R26, R9, 1 ;  /* 0x3f8000001a067423 */ /* 0x001fc80000000109 */
[----:B------:R-:W-:Y:S01]  /*1ab0*/  FFMA R6, R9, R6, R9 ;  /* 0x0000000609067223 */ /* 0x000fe20000000009 */
[----:B-1----:R-:W-:-:S04]  /*1ac0*/  FMUL R11, R0, R3 ;  /* 0x00000003000b7220 */ /* 0x002fc80000400000 */
        /* <DEDUP_REMOVED lines=8> */
.L_x_33:
[----:B------:R-:W-:Y:S05]  /*1b50*/  BSYNC.RECONVERGENT B4 ;  /* 0x0000000000047941 */ /* 0x000fea0003800200 */
.L_x_32:
        /* <DEDUP_REMOVED lines=23> */
.L_x_35:
[----:B------:R-:W-:Y:S05]  /*1cd0*/  BSYNC.RECONVERGENT B4 ;  /* 0x0000000000047941 */ /* 0x000fea0003800200 */
.L_x_34:
[----:B------:R-:W-:Y:S01]  /*1ce0*/  IMAD.WIDE.U32 R8, R32, 0x10, R22 ;  /* 0x0000001020087825 */ /* 0x000fe200078e0016 */
[----:B------:R-:W-:-:S04]  /*1cf0*/  MOV R15, R30 ;  /* 0x0000001e000f7202 */ /* 0x000fc80000000f00 */
[----:B------:R2:W-:Y:S03]  /*1d00*/  STG.E.128 desc[UR36][R8.64], R4 ;  /* 0x0000000408007986 */ /* 0x0005e6000c101d24 */
.L_x_27:
[----:B------:R-:W-:Y:S05]  /*1d10*/  BSYNC.RECONVERGENT B3 ;  /* 0x0000000000037941 */ /* 0x000fea0003800200 */
.L_x_26:
[----:B------:R-:W-:-:S04]  /*1d20*/  ISETP.GE.AND P0, PT, R30, UR40, PT ;  /* 0x000000281e007c0c */ /* 0x000fc8000bf06270 */
[----:B------:R-:W-:-:S04]  /*1d30*/  SEL R0, RZ, 0xffffffff, P0 ;  /* 0xffffffffff007807 */ /* 0x000fc80000000000 */
[----:B------:R-:W-:-:S13]  /*1d40*/  ISETP.NE.AND P0, PT, R29, R0, PT ;  /* 0x000000001d00720c */ /* 0x000fda0003f05270 */
[----:B------:R-:W-:Y:S05]  /*1d50*/  @!P0 BRA `(.L_x_25) ;  /* 0x0000000c003c8947 */ /* 0x000fea0003800000 */
[----:B------:R-:W-:-:S07]  /*1d60*/  VIADD R20, R15, UR38 ;  /* 0x000000260f147c36 */ /* 0x000fce0008000000 */
.L_x_52:
[----:B--2---:R-:W-:-:S06]  /*1d70*/  IMAD.WIDE.U32 R4, R15, 0x10, R34 ;  /* 0x000000100f047825 */ /* 0x004fcc00078e0022 */
[----:B------:R-:W0:Y:S01]  /*1d80*/  LDG.E.128 R4, desc[UR36][R4.64] ;  /* 0x0000002404047981 */ /* 0x000e22000c1e1d00 */
[----:B------:R-:W-:Y:S01]  /*1d90*/  HFMA2 R3, -RZ, RZ, 0.96630859375, -0.0022525787353515625 ;  /* 0x3bbb989dff037431 */ /* 0x000fe200000001ff */
[----:B------:R-:W-:Y:S01]  /*1da0*/  MOV R8, 0x437c0000 ;  /* 0x437c000000087802 */ /* 0x000fe20000000f00 */
        /* <DEDUP_REMOVED lines=20> */
[----:B------:R-:W-:-:S07]  /*1ef0*/  IMAD.MOV.U32 R4, RZ, RZ, R3 ;  /* 0x000000ffff047224 */ /* 0x000fce00078e0003 */
.L_x_37:
[----:B------:R-:W-:Y:S05]  /*1f00*/  BSYNC.RECONVERGENT B3 ;  /* 0x0000000000037941 */ /* 0x000fea0003800200 */
.L_x_36:
[----:B------:R-:W-:Y:S02]  /*1f10*/  HFMA2 R0, -RZ, RZ, 0.96630859375, -0.0022525787353515625 ;  /* 0x3bbb989dff007431 */ /* 0x000fe400000001ff */
[----:B------:R-:W-:Y:S01]  /*1f20*/  FADD R5, -R27, R5 ;  /* 0x000000051b057221 */ /* 0x000fe20000000100 */
[----:B------:R-:W-:Y:S01]  /*1f30*/  MOV R3, 0x437c0000 ;  /* 0x437c000000037802 */ /* 0x000fe20000000f00 */
        /* <DEDUP_REMOVED lines=20> */
.L_x_39:
[----:B------:R-:W-:Y:S05]  /*2080*/  BSYNC.RECONVERGENT B3 ;  /* 0x0000000000037941 */ /* 0x000fea0003800200 */
.L_x_38:
[----:B------:R-:W-:Y:S02]  /*2090*/  HFMA2 R3, -RZ, RZ, 0.96630859375, -0.0022525787353515625 ;  /* 0x3bbb989dff037431 */ /* 0x000fe400000001ff */
[----:B------:R-:W-:Y:S01]  /*20a0*/  FADD R6, -R27, R6 ;  /* 0x000000061b067221 */ /* 0x000fe20000000100 */
[----:B------:R-:W-:Y:S01]  /*20b0*/  MOV R9, 0x437c0000 ;  /* 0x437c000000097802 */ /* 0x000fe20000000f00 */
        /* <DEDUP_REMOVED lines=20> */
.L_x_41:
[----:B------:R-:W-:Y:S05]  /*2200*/  BSYNC.RECONVERGENT B3 ;  /* 0x0000000000037941 */ /* 0x000fea0003800200 */
.L_x_40:
        /* <DEDUP_REMOVED lines=23> */
.L_x_43:
[----:B------:R-:W-:Y:S05]  /*2380*/  BSYNC.RECONVERGENT B3 ;  /* 0x0000000000037941 */ /* 0x000fea0003800200 */
.L_x_42:
[----:B------:R-:W-:-:S04]  /*2390*/  IMAD.WIDE.U32 R10, R15, 0x10, R22 ;  /* 0x000000100f0a7825 */ /* 0x000fc800078e0016 */
[----:B------:R-:W-:Y:S01]  /*23a0*/  IMAD.WIDE.U32 R8, R20, 0x10, R34 ;  /* 0x0000001014087825 */ /* 0x000fe200078e0022 */
[----:B------:R0:W-:Y:S04]  /*23b0*/  STG.E.128 desc[UR36][R10.64], R4 ;  /* 0x000000040a007986 */ /* 0x0001e8000c101d24 */
[----:B0-----:R-:W2:Y:S01]  /*23c0*/  LDG.E.128 R4, desc[UR36][R8.64] ;  /* 0x0000002408047981 */ /* 0x001ea2000c1e1d00 */
[----:B------:R-:W-:Y:S01]  /*23d0*/  HFMA2 R3, -RZ, RZ, 0.96630859375, -0.0022525787353515625 ;  /* 0x3bbb989dff037431 */ /* 0x000fe200000001ff */
[----:B------:R-:W-:Y:S01]  /*23e0*/  MOV R12, 0x437c0000 ;  /* 0x437c0000000c7802 */ /* 0x000fe20000000f00 */
[----:B------:R-:W0:Y:S01]  /*23f0*/  MUFU.RCP R21, R26 ;  /* 0x0000001a00157308 */ /* 0x000e220000001000 */
[----:B------:R-:W-:Y:S01]  /*2400*/  BSSY.RECONVERGENT B3, `(.L_x_44) ;  /* 0x0000014000037945 */ /* 0x000fe20003800200 */
[----:B--2---:R-:W-:Y:S01]  /*2410*/  FADD R0, -R27, R4 ;  /* 0x000000041b007221 */ /* 0x004fe20000000100 */
[----:B0-----:R-:W-:-:S03]  /*2420*/  FFMA R4, -R26, R21, 1 ;  /* 0x3f8000001a047423 */ /* 0x001fc60000000115 */
        /* <DEDUP_REMOVED lines=17> */
.L_x_45:
[----:B------:R-:W-:Y:S05]  /*2540*/  BSYNC.RECONVERGENT B3 ;  /* 0x0000000000037941 */ /* 0x000fea0003800200 */
.L_x_44:
        /* <DEDUP_REMOVED lines=23> */
.L_x_47:
[----:B------:R-:W-:Y:S05]  /*26c0*/  BSYNC.RECONVERGENT B3 ;  /* 0x0000000000037941 */ /* 0x000fea0003800200 */
.L_x_46:
        /* <DEDUP_REMOVED lines=23> */
.L_x_49:
[----:B------:R-:W-:Y:S05]  /*2840*/  BSYNC.RECONVERGENT B3 ;  /* 0x0000000000037941 */ /* 0x000fea0003800200 */
.L_x_48:
        /* <DEDUP_REMOVED lines=23> */
.L_x_51:
[----:B------:R-:W-:Y:S05]  /*29c0*/  BSYNC.RECONVERGENT B3 ;  /* 0x0000000000037941 */ /* 0x000fea0003800200 */
.L_x_50:
[----:B------:R-:W-:Y:S01]  /*29d0*/  IMAD.WIDE.U32 R8, R20, 0x10, R22 ;  /* 0x0000001014087825 */ /* 0x000fe200078e0016 */
[----:B------:R-:W-:Y:S02]  /*29e0*/  MOV R0, UR38 ;  /* 0x0000002600007c02 */ /* 0x000fe40008000f00 */
[----:B------:R-:W-:Y:S02]  /*29f0*/  MOV R3, UR38 ;  /* 0x0000002600037c02 */ /* 0x000fe40008000f00 */
[----:B------:R3:W-:Y:S01]  /*2a00*/  STG.E.128 desc[UR36][R8.64], R4 ;  /* 0x0000000408007986 */ /* 0x0007e2000c101d24 */
[----:B------:R-:W-:Y:S02]  /*2a10*/  IADD3 R15, PT, PT, R0, UR38, R15 ;  /* 0x00000026000f7c10 */ /* 0x000fe4000fffe00f */
[----:B------:R-:W-:Y:S02]  /*2a20*/  LEA R20, R3, R20, 0x1 ;  /* 0x0000001403147211 */ /* 0x000fe400078e08ff */
[----:B------:R-:W-:-:S13]  /*2a30*/  ISETP.GE.AND P0, PT, R15, UR40, PT ;  /* 0x000000280f007c0c */ /* 0x000fda000bf06270 */
[----:B---3--:R-:W-:Y:S05]  /*2a40*/  @!P0 BRA `(.L_x_52) ;  /* 0xfffffff000c88947 */ /* 0x008fea000383ffff */
.L_x_25:
[----:B------:R-:W-:Y:S05]  /*2a50*/  BSYNC.RECONVERGENT B0 ;  /* 0x0000000000007941 */ /* 0x000fea0003800200 */
.L_x_24:
[----:B------:R-:W-:-:S13]  /*2a60*/  ISETP.NE.AND P0, PT, R24, RZ, PT ;  /* 0x000000ff1800720c */ /* 0x000fda0003f05270 */
[----:B------:R-:W-:Y:S05]  /*2a70*/  @!P0 BRA `(.L_x_53) ;  /* 0xffffffdc009c8947 */ /* 0x000fea000383ffff */
[----:B------:R-:W-:Y:S05]  /*2a80*/  EXIT ;  /* 0x000000000000794d */ /* 0x000fea0003800000 */
.L_x_6:
[----:B------:R-:W-:Y:S01]  /*2a90*/  HFMA2 R11, -RZ, RZ, 0, 1.847743988037109375e-06 ;  /* 0x0000001fff0b7431 */ /* 0x000fe200000001ff */
[----:B------:R-:W-:Y:S01]  /*2aa0*/  BSSY B1, `(.L_x_54) ;  /* 0x0000006000017945 */ /* 0x000fe20003800000 */
[----:B------:R-:W-:Y:S01]  /*2ab0*/  IMAD.MOV.U32 R13, RZ, RZ, R27 ;  /* 0x000000ffff0d7224 */ /* 0x000fe200078e001b */
[----:B------:R-:W-:-:S07]  /*2ac0*/  MOV R15, 0xffffffff ;  /* 0xffffffff000f7802 */ /* 0x000fce0000000f00 */
[----:B------:R-:W-:Y:S05]  /*2ad0*/  WARPSYNC.COLLECTIVE R15, `(.L_x_55) ;  /* 0x000000000f087348 */ /* 0x000fea0003c00000 */
[----:B------:R0:W1:Y:S02]  /*2ae0*/  SHFL.BFLY P6, R14, R13, R12, R11 ;  /* 0x0c00000c0d0e7389 */ /* 0x00006400000c000b */
[----:B01----:R-:W-:Y:S05]  /*2af0*/  ENDCOLLECTIVE ;  /* 0x000000000000791b */ /* 0x003fea0003800000 */
.L_x_55:
[----:B------:R-:W-:Y:S05]  /*2b00*/  BSYNC B1 ;  /* 0x0000000000017941 */ /* 0x000fea0003800000 */
.L_x_54:
[----:B------:R-:W-:Y:S05]  /*2b10*/  BRA `(.L_x_56) ;  /* 0xffffffe0009c7947 */ /* 0x000fea000383ffff */
.L_x_8:
[----:B------:R-:W-:Y:S01]  /*2b20*/  HFMA2 R11, -RZ, RZ, 0, 1.847743988037109375e-06 ;  /* 0x0000001fff0b7431 */ /* 0x000fe200000001ff */
[----:B------:R-:W-:Y:S01]  /*2b30*/  BSSY B0, `(.L_x_57) ;  /* 0x0000007000007945 */ /* 0x000fe20003800000 */
[----:B------:R-:W-:Y:S01]  /*2b40*/  MOV R13, R27 ;  /* 0x0000001b000d7202 */ /* 0x000fe20000000f00 */
[----:B------:R-:W-:Y:S01]  /*2b50*/  IMAD.MOV.U32 R12, RZ, RZ, RZ ;  /* 0x000000ffff0c7224 */ /* 0x000fe200078e00ff */
[----:B------:R-:W-:-:S07]  /*2b60*/  MOV R15, 0xffffffff ;  /* 0xffffffff000f7802 */ /* 0x000fce0000000f00 */
[----:B------:R-:W-:Y:S05]  /*2b70*/  WARPSYNC.COLLECTIVE R15, `(.L_x_58) ;  /* 0x000000000f087348 */ /* 0x000fea0003c00000 */
[----:B------:R0:W1:Y:S02]  /*2b80*/  SHFL.IDX P6, R14, R13, R12, R11 ;  /* 0x0000000c0d0e7389 */ /* 0x00006400000c000b */
[----:B01----:R-:W-:Y:S05]  /*2b90*/  ENDCOLLECTIVE ;  /* 0x000000000000791b */ /* 0x003fea0003800000 */
.L_x_58:
[----:B------:R-:W-:Y:S05]  /*2ba0*/  BSYNC B0 ;  /* 0x0000000000007941 */ /* 0x000fea0003800000 */
.L_x_57:
[----:B------:R-:W-:Y:S01]  /*2bb0*/  MOV R27, R14 ;  /* 0x0000000e001b7202 */ /* 0x000fe20000000f00 */
[----:B------:R-:W-:Y:S06]  /*2bc0*/  BRA `(.L_x_59) ;  /* 0xffffffe000987947 */ /* 0x000fec000383ffff */
.L_x_19:
[----:B------:R-:W-:Y:S01]  /*2bd0*/  HFMA2 R11, -RZ, RZ, 0, 1.847743988037109375e-06 ;  /* 0x0000001fff0b7431 */ /* 0x000fe200000001ff */
[----:B------:R-:W-:Y:S01]  /*2be0*/  BSSY B1, `(.L_x_60) ;  /* 0x0000006000017945 */ /* 0x000fe20003800000 */
[----:B------:R-:W-:Y:S01]  /*2bf0*/  IMAD.MOV.U32 R13, RZ, RZ, R26 ;  /* 0x000000ffff0d7224 */ /* 0x000fe200078e001a */
[----:B------:R-:W-:-:S07]  /*2c00*/  MOV R15, 0xffffffff ;  /* 0xffffffff000f7802 */ /* 0x000fce0000000f00 */
[----:B0-----:R-:W-:Y:S05]  /*2c10*/  WARPSYNC.COLLECTIVE R15, `(.L_x_61) ;  /* 0x000000000f087348 */ /* 0x001fea0003c00000 */
[----:B------:R1:W2:Y:S02]  /*2c20*/  SHFL.DOWN P6, R14, R13, R12, R11 ;  /* 0x0800000c0d0e7389 */ /* 0x0002a400000c000b */
[----:B012---:R-:W-:Y:S05]  /*2c30*/  ENDCOLLECTIVE ;  /* 0x000000000000791b */ /* 0x007fea0003800000 */
.L_x_61:
[----:B------:R-:W-:Y:S05]  /*2c40*/  BSYNC B1 ;  /* 0x0000000000017941 */ /* 0x000fea0003800000 */
.L_x_60:
[----:B------:R-:W-:Y:S05]  /*2c50*/  BRA `(.L_x_62) ;  /* 0xffffffe800147947 */ /* 0x000fea000383ffff */
.L_x_21:
[----:B------:R-:W-:Y:S01]  /*2c60*/  HFMA2 R11, -RZ, RZ, 0, 1.847743988037109375e-06 ;  /* 0x0000001fff0b7431 */ /* 0x000fe200000001ff */
[----:B------:R-:W-:Y:S01]  /*2c70*/  BSSY B0, `(.L_x_63) ;  /* 0x0000007000007945 */ /* 0x000fe20003800000 */
[----:B------:R-:W-:Y:S01]  /*2c80*/  MOV R13, R26 ;  /* 0x0000001a000d7202 */ /* 0x000fe20000000f00 */
[----:B------:R-:W-:Y:S01]  /*2c90*/  IMAD.MOV.U32 R12, RZ, RZ, RZ ;  /* 0x000000ffff0c7224 */ /* 0x000fe200078e00ff */
[----:B------:R-:W-:-:S07]  /*2ca0*/  MOV R15, 0xffffffff ;  /* 0xffffffff000f7802 */ /* 0x000fce0000000f00 */
[----:B0-----:R-:W-:Y:S05]  /*2cb0*/  WARPSYNC.COLLECTIVE R15, `(.L_x_64) ;  /* 0x000000000f087348 */ /* 0x001fea0003c00000 */
[----:B------:R1:W2:Y:S02]  /*2cc0*/  SHFL.IDX P6, R14, R13, R12, R11 ;  /* 0x0000000c0d0e7389 */ /* 0x0002a400000c000b */
[----:B012---:R-:W-:Y:S05]  /*2cd0*/  ENDCOLLECTIVE ;  /* 0x000000000000791b */ /* 0x007fea0003800000 */
.L_x_64:
[----:B------:R-:W-:Y:S05]  /*2ce0*/  BSYNC B0 ;  /* 0x0000000000007941 */ /* 0x000fea0003800000 */
.L_x_63:
[----:B------:R-:W-:Y:S01]  /*2cf0*/  MOV R26, R14 ;  /* 0x0000000e001a7202 */ /* 0x000fe20000000f00 */
[----:B------:R-:W-:Y:S06]  /*2d00*/  BRA `(.L_x_65) ;  /* 0xffffffe800107947 */ /* 0x000fec000383ffff */
        .weak           $__internal_0_$__cuda_sm3x_div_rn_noftz_f32_slowpath
        .type           $__internal_0_$__cuda_sm3x_div_rn_noftz_f32_slowpath,@function
        .size           $__internal_0_$__cuda_sm3x_div_rn_noftz_f32_slowpath,(.L_x_78 - $__internal_0_$__cuda_sm3x_div_rn_noftz_f32_slowpath)
$__internal_0_$__cuda_sm3x_div_rn_noftz_f32_slowpath:
[----:B------:R-:W-:Y:S01]  /*2d10*/  SHF.R.U32.HI R8, RZ, 0x17, R26 ;  /* 0x00000017ff087819 */ /* 0x000fe2000001161a */
[----:B------:R-:W-:Y:S01]  /*2d20*/  BSSY.RECONVERGENT B1, `(.L_x_66) ;  /* 0x0000064000017945 */ /* 0x000fe20003800200 */
[----:B------:R-:W-:Y:S02]  /*2d30*/  SHF.R.U32.HI R13, RZ, 0x17, R11 ;  /* 0x00000017ff0d7819 */ /* 0x000fe4000001160b */
[----:B------:R-:W-:Y:S02]  /*2d40*/  LOP3.LUT R8, R8, 0xff, RZ, 0xc0, !PT ;  /* 0x000000ff08087812 */ /* 0x000fe400078ec0ff */
[----:B------:R-:W-:Y:S02]  /*2d50*/  LOP3.LUT R13, R13, 0xff, RZ, 0xc0, !PT ;  /* 0x000000ff0d0d7812 */ /* 0x000fe400078ec0ff */
[----:B------:R-:W-:Y:S01]  /*2d60*/  MOV R12, R11 ;  /* 0x0000000b000c7202 */ /* 0x000fe20000000f00 */
[----:B------:R-:W-:Y:S01]  /*2d70*/  VIADD R3, R8, 0xffffffff ;  /* 0xffffffff08037836 */ /* 0x000fe20000000000 */
[----:B------:R-:W-:-:S02]  /*2d80*/  IADD3 R9, PT, PT, R13, -0x1, RZ ;  /* 0xffffffff0d097810 */ /* 0x000fc40007ffe0ff */
[----:B------:R-:W-:Y:S02]  /*2d90*/  MOV R10, R26 ;  /* 0x0000001a000a7202 */ /* 0x000fe40000000f00 */
[----:B------:R-:W-:-:S04]  /*2da0*/  ISETP.GT.U32.AND P0, PT, R3, 0xfd, PT ;  /* 0x000000fd0300780c */ /* 0x000fc80003f04070 */
[----:B------:R-:W-:-:S13]  /*2db0*/  ISETP.GT.U32.OR P0, PT, R9, 0xfd, P0 ;  /* 0x000000fd0900780c */ /* 0x000fda0000704470 */
[----:B------:R-:W-:Y:S01]  /*2dc0*/  @!P0 IMAD.MOV.U32 R14, RZ, RZ, RZ ;  /* 0x000000ffff0e8224 */ /* 0x000fe200078e00ff */
[----:B------:R-:W-:Y:S06]  /*2dd0*/  @!P0 BRA `(.L_x_67) ;  /* 0x00000000005c8947 */ /* 0x000fec0003800000 */
[----:B------:R-:W-:Y:S02]  /*2de0*/  FSETP.GTU.FTZ.AND P0, PT, |R11|, +INF , PT ;  /* 0x7f8000000b00780b */ /* 0x000fe40003f1c200 */
[----:B------:R-:W-:-:S04]  /*2df0*/  FSETP.GTU.FTZ.AND P1, PT, |R26|, +INF , PT ;  /* 0x7f8000001a00780b */ /* 0x000fc80003f3c200 */
[----:B------:R-:W-:-:S13]  /*2e00*/  PLOP3.LUT P0, PT, P0, P1, PT, 0xf8, 0x8f ;  /* 0x00000000008f781c */ /* 0x000fda0000703f70 */
[----:B------:R-:W-:Y:S05]  /*2e10*/  @P0 BRA `(.L_x_68) ;  /* 0x00000004004c0947 */ /* 0x000fea0003800000 */
[----:B------:R-:W-:-:S13]  /*2e20*/  LOP3.LUT P0, RZ, R10, 0x7fffffff, R12, 0xc8, !PT ;  /* 0x7fffffff0aff7812 */ /* 0x000fda000780c80c */
[----:B------:R-:W-:Y:S05]  /*2e30*/  @!P0 BRA `(.L_x_69) ;  /* 0x00000004003c8947 */ /* 0x000fea0003800000 */
[C---:B------:R-:W-:Y:S02]  /*2e40*/  FSETP.NEU.FTZ.AND P1, PT, |R11|.reuse, +INF , PT ;  /* 0x7f8000000b00780b */ /* 0x040fe40003f3d200 */
[----:B------:R-:W-:Y:S02]  /*2e50*/  FSETP.NEU.FTZ.AND P2, PT, |R26|, +INF , PT ;  /* 0x7f8000001a00780b */ /* 0x000fe40003f5d200 */
[----:B------:R-:W-:-:S11]  /*2e60*/  FSETP.NEU.FTZ.AND P0, PT, |R11|, +INF , PT ;  /* 0x7f8000000b00780b */ /* 0x000fd60003f1d200 */
[----:B------:R-:W-:Y:S05]  /*2e70*/  @!P2 BRA !P1, `(.L_x_69) ;  /* 0x00000004002ca947 */ /* 0x000fea0004800000 */
[----:B------:R-:W-:-:S04]  /*2e80*/  LOP3.LUT P1, RZ, R12, 0x7fffffff, RZ, 0xc0, !PT ;  /* 0x7fffffff0cff7812 */ /* 0x000fc8000782c0ff */
[----:B------:R-:W-:-:S13]  /*2e90*/  PLOP3.LUT P1, PT, P2, P1, PT, 0x2f, 0xf2 ;  /* 0x0000000000f2781c */ /* 0x000fda0001722577 */
[----:B------:R-:W-:Y:S05]  /*2ea0*/  @P1 BRA `(.L_x_70) ;  /* 0x0000000400181947 */ /* 0x000fea0003800000 */
[----:B------:R-:W-:-:S04]  /*2eb0*/  LOP3.LUT P1, RZ, R10, 0x7fffffff, RZ, 0xc0, !PT ;  /* 0x7fffffff0aff7812 */ /* 0x000fc8000782c0ff */
[----:B------:R-:W-:-:S13]  /*2ec0*/  PLOP3.LUT P0, PT, P0, P1, PT, 0x2f, 0xf2 ;  /* 0x0000000000f2781c */ /* 0x000fda0000702577 */
[----:B------:R-:W-:Y:S05]  /*2ed0*/  @P0 BRA `(.L_x_71) ;  /* 0x0000000400000947 */ /* 0x000fea0003800000 */
[----:B------:R-:W-:Y:S02]  /*2ee0*/  ISETP.GE.AND P0, PT, R9, RZ, PT ;  /* 0x000000ff0900720c */ /* 0x000fe40003f06270 */
[----:B------:R-:W-:-:S11]  /*2ef0*/  ISETP.GE.AND P1, PT, R3, RZ, PT ;  /* 0x000000ff0300720c */ /* 0x000fd60003f26270 */
[----:B------:R-:W-:Y:S01]  /*2f00*/  @P0 MOV R14, RZ ;  /* 0x000000ff000e0202 */ /* 0x000fe20000000f00 */
[----:B------:R-:W-:Y:S01]  /*2f10*/  @!P0 FFMA R12, R11, 1.84467440737095516160e+19, RZ ;  /* 0x5f8000000b0c8823 */ /* 0x000fe200000000ff */
[----:B------:R-:W-:Y:S01]  /*2f20*/  @!P0 MOV R14, 0xffffffc0 ;  /* 0xffffffc0000e8802 */ /* 0x000fe20000000f00 */
[----:B------:R-:W-:-:S03]  /*2f30*/  @!P1 FFMA R10, R26, 1.84467440737095516160e+19, RZ ;  /* 0x5f8000001a0a9823 */ /* 0x000fc600000000ff */
[----:B------:R-:W-:-:S07]  /*2f40*/  @!P1 IADD3 R14, PT, PT, R14, 0x40, RZ ;  /* 0x000000400e0e9810 */ /* 0x000fce0007ffe0ff */
.L_x_67:
[----:B------:R-:W-:Y:S01]  /*2f50*/  LEA R3, R8, 0xc0800000, 0x17 ;  /* 0xc080000008037811 */ /* 0x000fe200078eb8ff */
[----:B------:R-:W-:Y:S01]  /*2f60*/  BSSY.RECONVERGENT B2, `(.L_x_72) ;  /* 0x0000036000027945 */ /* 0x000fe20003800200 */
[----:B------:R-:W-:-:S03]  /*2f70*/  IADD3 R13, PT, PT, R13, -0x7f, RZ ;  /* 0xffffff810d0d7810 */ /* 0x000fc60007ffe0ff */
[----:B------:R-:W-:Y:S02]  /*2f80*/  IMAD.IADD R10, R10, 0x1, -R3 ;  /* 0x000000010a0a7824 */ /* 0x000fe400078e0a03 */
[C---:B------:R-:W-:Y:S01]  /*2f90*/  IMAD R12, R13.reuse, -0x800000, R12 ;  /* 0xff8000000d0c7824 */ /* 0x040fe200078e020c */
[----:B------:R-:W-:Y:S01]  /*2fa0*/  IADD3 R13, PT, PT, R13, 0x7f, -R8 ;  /* 0x0000007f0d0d7810 */ /* 0x000fe20007ffe808 */
[----:B------:R-:W0:Y:S01]  /*2fb0*/  MUFU.RCP R9, R10 ;  /* 0x0000000a00097308 */ /* 0x000e220000001000 */
[----:B------:R-:W-:Y:S02]  /*2fc0*/  FADD.FTZ R11, -R10, -RZ ;  /* 0x800000ff0a0b7221 */ /* 0x000fe40000010100 */
[----:B------:R-:W-:Y:S02]  /*2fd0*/  IADD3 R14, PT, PT, R13, R14, RZ ;  /* 0x0000000e0d0e7210 */ /* 0x000fe40007ffe0ff */
[----:B0-----:R-:W-:-:S04]  /*2fe0*/  FFMA R3, R9, R11, 1 ;  /* 0x3f80000009037423 */ /* 0x001fc8000000000b */
[----:B------:R-:W-:-:S04]  /*2ff0*/  FFMA R3, R9, R3, R9 ;  /* 0x0000000309037223 */ /* 0x000fc80000000009 */
[----:B------:R-:W-:-:S04]  /*3000*/  FFMA R10, R12, R3, RZ ;  /* 0x000000030c0a7223 */ /* 0x000fc800000000ff */
[----:B------:R-:W-:-:S04]  /*3010*/  FFMA R9, R11, R10, R12 ;  /* 0x0000000a0b097223 */ /* 0x000fc8000000000c */
[----:B------:R-:W-:-:S04]  /*3020*/  FFMA R9, R3, R9, R10 ;  /* 0x0000000903097223 */ /* 0x000fc8000000000a */
[----:B------:R-:W-:-:S04]  /*3030*/  FFMA R11, R11, R9, R12 ;  /* 0x000000090b0b7223 */ /* 0x000fc8000000000c */
[----:B------:R-:W-:-:S05]  /*3040*/  FFMA R10, R3, R11, R9 ;  /* 0x0000000b030a7223 */ /* 0x000fca0000000009 */
[----:B------:R-:W-:-:S04]  /*3050*/  SHF.R.U32.HI R8, RZ, 0x17, R10 ;  /* 0x00000017ff087819 */ /* 0x000fc8000001160a */
[----:B------:R-:W-:-:S04]  /*3060*/  LOP3.LUT R8, R8, 0xff, RZ, 0xc0, !PT ;  /* 0x000000ff08087812 */ /* 0x000fc800078ec0ff */
[----:B------:R-:W-:-:S05]  /*3070*/  IADD3 R8, PT, PT, R8, R14, RZ ;  /* 0x0000000e08087210 */ /* 0x000fca0007ffe0ff */
[----:B------:R-:W-:-:S05]  /*3080*/  VIADD R12, R8, 0xffffffff ;  /* 0xffffffff080c7836 */ /* 0x000fca0000000000 */
[----:B------:R-:W-:-:S13]  /*3090*/  ISETP.GE.U32.AND P0, PT, R12, 0xfe, PT ;  /* 0x000000fe0c00780c */ /* 0x000fda0003f06070 */
[----:B------:R-:W-:Y:S05]  /*30a0*/  @!P0 BRA `(.L_x_73) ;  /* 0x0000000000808947 */ /* 0x000fea0003800000 */
[----:B------:R-:W-:-:S13]  /*30b0*/  ISETP.GT.AND P0, PT, R8, 0xfe, PT ;  /* 0x000000fe0800780c */ /* 0x000fda0003f04270 */
[----:B------:R-:W-:Y:S05]  /*30c0*/  @P0 BRA `(.L_x_74) ;  /* 0x00000000006c0947 */ /* 0x000fea0003800000 */
[----:B------:R-:W-:-:S13]  /*30d0*/  ISETP.GE.AND P0, PT, R8, 0x1, PT ;  /* 0x000000010800780c */ /* 0x000fda0003f06270 */
[----:B------:R-:W-:Y:S05]  /*30e0*/  @P0 BRA `(.L_x_75) ;  /* 0x0000000000740947 */ /* 0x000fea0003800000 */
[----:B------:R-:W-:Y:S02]  /*30f0*/  ISETP.GE.AND P0, PT, R8, -0x18, PT ;  /* 0xffffffe80800780c */ /* 0x000fe40003f06270 */
[----:B------:R-:W-:-:S11]  /*3100*/  LOP3.LUT R10, R10, 0x80000000, RZ, 0xc0, !PT ;  /* 0x800000000a0a7812 */ /* 0x000fd600078ec0ff */
[----:B------:R-:W-:Y:S05]  /*3110*/  @!P0 BRA `(.L_x_75) ;  /* 0x0000000000688947 */ /* 0x000fea0003800000 */
[CCC-:B------:R-:W-:Y:S01]  /*3120*/  FFMA.RZ R12, R3.reuse, R11.reuse, R9.reuse ;  /* 0x0000000b030c7223 */ /* 0x1c0fe2000000c009 */
[CCC-:B------:R-:W-:Y:S01]  /*3130*/  FFMA.RP R13, R3.reuse, R11.reuse, R9.reuse ;  /* 0x0000000b030d7223 */ /* 0x1c0fe20000008009 */
[----:B------:R-:W-:Y:S01]  /*3140*/  FFMA.RM R9, R3, R11, R9 ;  /* 0x0000000b03097223 */ /* 0x000fe20000004009 */
[----:B------:R-:W-:Y:S02]  /*3150*/  IADD3 R3, PT, PT, R8, 0x20, RZ ;  /* 0x0000002008037810 */ /* 0x000fe40007ffe0ff */
[----:B------:R-:W-:Y:S02]  /*3160*/  LOP3.LUT R12, R12, 0x7fffff, RZ, 0xc0, !PT ;  /* 0x007fffff0c0c7812 */ /* 0x000fe400078ec0ff */
[----:B------:R-:W-:Y:S02]  /*3170*/  ISETP.NE.AND P2, PT, R8, RZ, PT ;  /* 0x000000ff0800720c */ /* 0x000fe40003f45270 */
[----:B------:R-:W-:Y:S02]  /*3180*/  LOP3.LUT R12, R12, 0x800000, RZ, 0xfc, !PT ;  /* 0x008000000c0c7812 */ /* 0x000fe400078efcff */
[----:B------:R-:W-:-:S02]  /*3190*/  ISETP.NE.AND P1, PT, R8, RZ, PT ;  /* 0x000000ff0800720c */ /* 0x000fc40003f25270 */
[----:B------:R-:W-:Y:S02]  /*31a0*/  IADD3 R8, PT, PT, -R8, RZ, RZ ;  /* 0x000000ff08087210 */ /* 0x000fe40007ffe1ff */
[----:B------:R-:W-:Y:S02]  /*31b0*/  SHF.L.U32 R3, R12, R3, RZ ;  /* 0x000000030c037219 */ /* 0x000fe400000006ff */
[----:B------:R-:W-:Y:S02]  /*31c0*/  FSETP.NEU.FTZ.AND P0, PT, R13, R9, PT ;  /* 0x000000090d00720b */ /* 0x000fe40003f1d000 */
[----:B------:R-:W-:Y:S02]  /*31d0*/  SEL R8, R8, RZ, P2 ;  /* 0x000000ff08087207 */ /* 0x000fe40001000000 */
[----:B------:R-:W-:Y:S02]  /*31e0*/  ISETP.NE.AND P1, PT, R3, RZ, P1 ;  /* 0x000000ff0300720c */ /* 0x000fe40000f25270 */
[----:B------:R-:W-:-:S02]  /*31f0*/  SHF.R.U32.HI R12, RZ, R8, R12 ;  /* 0x00000008ff0c7219 */ /* 0x000fc4000001160c */
[----:B------:R-:W-:Y:S02]  /*3200*/  PLOP3.LUT P0, PT, P0, P1, PT, 0xf8, 0x8f ;  /* 0x00000000008f781c */ /* 0x000fe40000703f70 */
[----:B------:R-:W-:Y:S02]  /*3210*/  SHF.R.U32.HI R8, RZ, 0x1, R12 ;  /* 0x00000001ff087819 */ /* 0x000fe4000001160c */
[----:B------:R-:W-:-:S04]  /*3220*/  SEL R3, RZ, 0x1, !P0 ;  /* 0x00000001ff037807 */ /* 0x000fc80004000000 */
[----:B------:R-:W-:-:S04]  /*3230*/  LOP3.LUT R3, R3, 0x1, R8, 0xf8, !PT ;  /* 0x0000000103037812 */ /* 0x000fc800078ef808 */
[----:B------:R-:W-:-:S04]  /*3240*/  LOP3.LUT R3, R3, R12, RZ, 0xc0, !PT ;  /* 0x0000000c03037212 */ /* 0x000fc800078ec0ff */
[----:B------:R-:W-:-:S04]  /*3250*/  IADD3 R3, PT, PT, R8, R3, RZ ;  /* 0x0000000308037210 */ /* 0x000fc80007ffe0ff */
[----:B------:R-:W-:Y:S01]  /*3260*/  LOP3.LUT R10, R3, R10, RZ, 0xfc, !PT ;  /* 0x0000000a030a7212 */ /* 0x000fe200078efcff */
[----:B------:R-:W-:Y:S06]  /*3270*/  BRA `(.L_x_75) ;  /* 0x0000000000107947 */ /* 0x000fec0003800000 */
.L_x_74:
[----:B------:R-:W-:-:S04]  /*3280*/  LOP3.LUT R10, R10, 0x80000000, RZ, 0xc0, !PT ;  /* 0x800000000a0a7812 */ /* 0x000fc800078ec0ff */
[----:B------:R-:W-:Y:S01]  /*3290*/  LOP3.LUT R10, R10, 0x7f800000, RZ, 0xfc, !PT ;  /* 0x7f8000000a0a7812 */ /* 0x000fe200078efcff */
[----:B------:R-:W-:Y:S06]  /*32a0*/  BRA `(.L_x_75) ;  /* 0x0000000000047947 */ /* 0x000fec0003800000 */
.L_x_73:
[----:B------:R-:W-:-:S07]  /*32b0*/  IMAD R10, R14, 0x800000, R10 ;  /* 0x008000000e0a7824 */ /* 0x000fce00078e020a */
.L_x_75:
[----:B------:R-:W-:Y:S05]  /*32c0*/  BSYNC.RECONVERGENT B2 ;  /* 0x0000000000027941 */ /* 0x000fea0003800200 */
.L_x_72:
[----:B------:R-:W-:Y:S05]  /*32d0*/  BRA `(.L_x_76) ;  /* 0x0000000000207947 */ /* 0x000fea0003800000 */
.L_x_71:
[----:B------:R-:W-:-:S04]  /*32e0*/  LOP3.LUT R10, R10, 0x80000000, R12, 0x48, !PT ;  /* 0x800000000a0a7812 */ /* 0x000fc800078e480c */
[----:B------:R-:W-:Y:S01]  /*32f0*/  LOP3.LUT R10, R10, 0x7f800000, RZ, 0xfc, !PT ;  /* 0x7f8000000a0a7812 */ /* 0x000fe200078efcff */
[----:B------:R-:W-:Y:S06]  /*3300*/  BRA `(.L_x_76) ;  /* 0x0000000000147947 */ /* 0x000fec0003800000 */
.L_x_70:
[----:B------:R-:W-:Y:S01]  /*3310*/  LOP3.LUT R10, R10, 0x80000000, R12, 0x48, !PT ;  /* 0x800000000a0a7812 */ /* 0x000fe200078e480c */
[----:B------:R-:W-:Y:S06]  /*3320*/  BRA `(.L_x_76) ;  /* 0x00000000000c7947 */ /* 0x000fec0003800000 */
.L_x_69:
[----:B------:R-:W0:Y:S01]  /*3330*/  MUFU.RSQ R10, -QNAN ;  /* 0xffc00000000a7908 */ /* 0x000e220000001400 */
[----:B------:R-:W-:Y:S05]  /*3340*/  BRA `(.L_x_76) ;  /* 0x0000000000047947 */ /* 0x000fea0003800000 */
.L_x_68:
[----:B------:R-:W-:-:S07]  /*3350*/  FADD.FTZ R10, R11, R26 ;  /* 0x0000001a0b0a7221 */ /* 0x000fce0000010000 */
.L_x_76:
[----:B------:R-:W-:Y:S05]  /*3360*/  BSYNC.RECONVERGENT B1 ;  /* 0x0000000000017941 */ /* 0x000fea0003800200 */
.L_x_66:
[----:B------:R-:W-:Y:S01]  /*3370*/  HFMA2 R9, -RZ, RZ, 0, 0 ;  /* 0x00000000ff097431 */ /* 0x000fe200000001ff */
[----:B------:R-:W-:Y:S02]  /*3380*/  MOV R8, R0 ;  /* 0x0000000000087202 */ /* 0x000fe40000000f00 */
[----:B0-----:R-:W-:Y:S02]  /*3390*/  MOV R3, R10 ;  /* 0x0000000a00037202 */ /* 0x001fe40000000f00 */
[----:B------:R-:W-:Y:S05]  /*33a0*/  RET.REL.NODEC R8 `(_Z11softmax_gpuIfEvPvS0_ii) ;  /* 0xffffffcc08147950 */ /* 0x000fea0003c3ffff */
.L_x_77:
[----:B------:R-:W-:-:S00]  /*33b0*/  BRA `(.L_x_77) ;  /* 0xfffffffc00fc7947 */ /* 0x000fc0000383ffff */
[----:B------:R-:W-:-:S00]  /*33c0*/  NOP ;  /* 0x0000000000007918 */ /* 0x000fc00000000000 */
        /* <DEDUP_REMOVED lines=11> */
.L_x_78:


//--------------------- .nv.global.init           --------------------------
	.section	.nv.global.init,"aw",@progbits
.nv.global.init:
	.type		$str,@object
	.size		$str,($str$2 - $str)
$str:
        /*0000*/ 	.byte	0x25, 0x66, 0x0a, 0x00
	.type		$str$2,@object
	.size		$str$2,($str$1 - $str$2)
$str$2:
        /*0004*/ 	.byte	0x0a, 0x25, 0x66, 0x0a, 0x00
	.type		$str$1,@object
	.size		$str$1,(.L_1 - $str$1)
$str$1:
        /*0009*/ 	.byte	0x0a, 0x6a, 0x20, 0x3d, 0x20, 0x25, 0x64, 0x0a, 0x00
.L_1:


//--------------------- .nv.shared.reserved.0     --------------------------
	.section	.nv.shared.reserved.0,"aw",@nobits
	.weak		__nv_reservedSMEM_offset_0_alias
	.size		__nv_reservedSMEM_offset_0_alias, 0, 64
	.other		__nv_reservedSMEM_offset_0_alias,@"STO_CUDA_RESERVED_SHARED STV_DEFAULT"
__nv_reservedSMEM_offset_0_alias:
	.zero		0
	.zero		64


//--------------------- .nv.constant0._Z11softmax_gpuIfEvPvS0_ii --------------------------
	.section	.nv.constant0._Z11softmax_gpuIfEvPvS0_ii,"a",@progbits
	.sectionflags	@""
	.align	4
.nv.constant0._Z11softmax_gpuIfEvPvS0_ii:
	.zero		920


//--------------------- SYMBOLS --------------------------

	.type		.nv.reservedSmem.offset0,@object
	.size		.nv.reservedSmem.offset0,0x4
	.type		vprintf,@function
